	.headerflags	@"EF_CUDA_TEXMODE_UNIFIED EF_CUDA_64BIT_ADDRESS EF_CUDA_ACCELERATORS EF_CUDA_SM90 EF_CUDA_VIRTUAL_SM(EF_CUDA_SM90)"
	.elftype	@"ET_EXEC"


//--------------------- .nv.info                  --------------------------
	.section	.nv.info,"",@"SHT_CUDA_INFO"
	.align	4


	//----- nvinfo : EIATTR_REGCOUNT
	.align		4
        /*0000*/ 	.byte	0x04, 0x2f
        /*0002*/ 	.short	(.L_3 - .L_2)
	.align		4
.L_2:
        /*0004*/ 	.word	index@(triton_poi_fused__native_batch_norm_legit_no_training_relu_threshold_backward_10)
        /*0008*/ 	.word	0x00000030


	//----- nvinfo : EIATTR_MIN_STACK_SIZE
	.align		4
.L_3:
        /*000c*/ 	.byte	0x04, 0x12
        /*000e*/ 	.short	(.L_5 - .L_4)
	.align		4
.L_4:
        /*0010*/ 	.word	index@(triton_poi_fused__native_batch_norm_legit_no_training_relu_threshold_backward_10)
        /*0014*/ 	.word	0x00000000


	//----- nvinfo : EIATTR_FRAME_SIZE
	.align		4
.L_5:
        /*0018*/ 	.byte	0x04, 0x11
        /*001a*/ 	.short	(.L_7 - .L_6)
	.align		4
.L_6:
        /*001c*/ 	.word	index@(triton_poi_fused__native_batch_norm_legit_no_training_relu_threshold_backward_10)
        /*0020*/ 	.word	0x00000000


	//----- nvinfo : EIATTR_MIN_STACK_SIZE
	.align		4
.L_7:
        /*0024*/ 	.byte	0x04, 0x12
        /*0026*/ 	.short	(.L_9 - .L_8)
	.align		4
.L_8:
        /*0028*/ 	.word	index@(triton_poi_fused__native_batch_norm_legit_no_training_relu_threshold_backward_10)
        /*002c*/ 	.word	0x00000000
.L_9:


//--------------------- .nv.info.triton_poi_fused__native_batch_norm_legit_no_training_relu_threshold_backward_10 --------------------------
	.section	.nv.info.triton_poi_fused__native_batch_norm_legit_no_training_relu_threshold_backward_10,"",@"SHT_CUDA_INFO"
	.sectionflags	@""
	.align	4


	//----- nvinfo : EIATTR_CUDA_API_VERSION
	.align		4
        /*0000*/ 	.byte	0x04, 0x37
        /*0002*/ 	.short	(.L_11 - .L_10)
.L_10:
        /*0004*/ 	.word	0x0000007c


	//----- nvinfo : EIATTR_KPARAM_INFO
	.align		4
.L_11:
        /*0008*/ 	.byte	0x04, 0x17
        /*000a*/ 	.short	(.L_13 - .L_12)
.L_12:
        /*000c*/ 	.word	0x00000000
        /*0010*/ 	.short	0x0008
        /*0012*/ 	.short	0x003c
        /*0014*/ 	.byte	0x00, 0xf0, 0x11, 0x00


	//----- nvinfo : EIATTR_KPARAM_INFO
	.align		4
.L_13:
        /*0018*/ 	.byte	0x04, 0x17
        /*001a*/ 	.short	(.L_15 - .L_14)
.L_14:
        /*001c*/ 	.word	0x00000000
        /*0020*/ 	.short	0x0007
        /*0022*/ 	.short	0x0038
        /*0024*/ 	.byte	0x00, 0xf0, 0x11, 0x00


	//----- nvinfo : EIATTR_KPARAM_INFO
	.align		4
.L_15:
        /*0028*/ 	.byte	0x04, 0x17
        /*002a*/ 	.short	(.L_17 - .L_16)
.L_16:
        /*002c*/ 	.word	0x00000000
        /*0030*/ 	.short	0x0006
        /*0032*/ 	.short	0x0030
        /*0034*/ 	.byte	0x00, 0xf4, 0x21, 0x00


	//----- nvinfo : EIATTR_KPARAM_INFO
	.align		4
.L_17:
        /*0038*/ 	.byte	0x04, 0x17
        /*003a*/ 	.short	(.L_19 - .L_18)
.L_18:
        /*003c*/ 	.word	0x00000000
        /*0040*/ 	.short	0x0005
        /*0042*/ 	.short	0x0028
        /*0044*/ 	.byte	0x00, 0xf4, 0x21, 0x00


	//----- nvinfo : EIATTR_KPARAM_INFO
	.align		4
.L_19:
        /*0048*/ 	.byte	0x04, 0x17
        /*004a*/ 	.short	(.L_21 - .L_20)
.L_20:
        /*004c*/ 	.word	0x00000000
        /*0050*/ 	.short	0x0004
        /*0052*/ 	.short	0x0020
        /*0054*/ 	.byte	0x00, 0xf4, 0x21, 0x00


	//----- nvinfo : EIATTR_KPARAM_INFO
	.align		4
.L_21:
        /*0058*/ 	.byte	0x04, 0x17
        /*005a*/ 	.short	(.L_23 - .L_22)
.L_22:
        /*005c*/ 	.word	0x00000000
        /*0060*/ 	.short	0x0003
        /*0062*/ 	.short	0x0018
        /*0064*/ 	.byte	0x00, 0xf4, 0x21, 0x00


	//----- nvinfo : EIATTR_KPARAM_INFO
	.align		4
.L_23:
        /*0068*/ 	.byte	0x04, 0x17
        /*006a*/ 	.short	(.L_25 - .L_24)
.L_24:
        /*006c*/ 	.word	0x00000000
        /*0070*/ 	.short	0x0002
        /*0072*/ 	.short	0x0010
        /*0074*/ 	.byte	0x00, 0xf4, 0x21, 0x00


	//----- nvinfo : EIATTR_KPARAM_INFO
	.align		4
.L_25:
        /*0078*/ 	.byte	0x04, 0x17
        /*007a*/ 	.short	(.L_27 - .L_26)
.L_26:
        /*007c*/ 	.word	0x00000000
        /*0080*/ 	.short	0x0001
        /*0082*/ 	.short	0x0008
        /*0084*/ 	.byte	0x00, 0xf4, 0x21, 0x00


	//----- nvinfo : EIATTR_KPARAM_INFO
	.align		4
.L_27:
        /*0088*/ 	.byte	0x04, 0x17
        /*008a*/ 	.short	(.L_29 - .L_28)
.L_28:
        /*008c*/ 	.word	0x00000000
        /*0090*/ 	.short	0x0000
        /*0092*/ 	.short	0x0000
        /*0094*/ 	.byte	0x00, 0xf4, 0x21, 0x00


	//----- nvinfo : EIATTR_SPARSE_MMA_MASK
	.align		4
.L_29:
        /*0098*/ 	.byte	0x03, 0x50
        /*009a*/ 	.short	0x0000


	//----- nvinfo : EIATTR_MAXREG_COUNT
	.align		4
        /*009c*/ 	.byte	0x03, 0x1b
        /*009e*/ 	.short	0x00ff


	//----- nvinfo : EIATTR_EXIT_INSTR_OFFSETS
	.align		4
        /*00a0*/ 	.byte	0x04, 0x1c
        /*00a2*/ 	.short	(.L_31 - .L_30)


	//   ....[0]....
.L_30:
        /*00a4*/ 	.word	0x00002210


	//   ....[1]....
        /*00a8*/ 	.word	0x00002230


	//----- nvinfo : EIATTR_REQNTID
	.align		4
.L_31:
        /*00ac*/ 	.byte	0x04, 0x10
        /*00ae*/ 	.short	(.L_33 - .L_32)
.L_32:
        /*00b0*/ 	.word	0x00000100
        /*00b4*/ 	.word	0x00000001
        /*00b8*/ 	.word	0x00000001


	//----- nvinfo : EIATTR_CBANK_PARAM_SIZE
	.align		4
.L_33:
        /*00bc*/ 	.byte	0x03, 0x19
        /*00be*/ 	.short	0x0040


	//----- nvinfo : EIATTR_PARAM_CBANK
	.align		4
        /*00c0*/ 	.byte	0x04, 0x0a
        /*00c2*/ 	.short	(.L_35 - .L_34)
	.align		4
.L_34:
        /*00c4*/ 	.word	index@(.nv.constant0.triton_poi_fused__native_batch_norm_legit_no_training_relu_threshold_backward_10)
        /*00c8*/ 	.short	0x0210
        /*00ca*/ 	.short	0x0040


	//----- nvinfo : EIATTR_SW_WAR
	.align		4
.L_35:
        /*00cc*/ 	.byte	0x04, 0x36
        /*00ce*/ 	.short	(.L_37 - .L_36)
.L_36:
        /*00d0*/ 	.word	0x00000008
.L_37:


//--------------------- .nv.callgraph             --------------------------
	.section	.nv.callgraph,"",@"SHT_CUDA_CALLGRAPH"
	.align	4
	.sectionentsize	8
	.align		4
        /*0000*/ 	.word	0x00000000
	.align		4
        /*0004*/ 	.word	0xffffffff
	.align		4
        /*0008*/ 	.word	0x00000000
	.align		4
        /*000c*/ 	.word	0xfffffffe
	.align		4
        /*0010*/ 	.word	0x00000000
	.align		4
        /*0014*/ 	.word	0xfffffffd
	.align		4
        /*0018*/ 	.word	0x00000000
	.align		4
        /*001c*/ 	.word	0xfffffffc


//--------------------- .nv.constant4             --------------------------
	.section	.nv.constant4,"a",@progbits
	.align	8
	.align		8
.nv.constant4:
        /*0000*/ 	.dword	_$_str
	.align		8
        /*0008*/ 	.dword	_$_str_$_2


//--------------------- .text.triton_poi_fused__native_batch_norm_legit_no_training_relu_threshold_backward_10 --------------------------
	.section	.text.triton_poi_fused__native_batch_norm_legit_no_training_relu_threshold_backward_10,"ax",@progbits
	.sectionflags	@"SHF_BARRIERS=1"
	.align	128
        .global         triton_poi_fused__native_batch_norm_legit_no_training_relu_threshold_backward_10
        .type           triton_poi_fused__native_batch_norm_legit_no_training_relu_threshold_backward_10,@function
        .size           triton_poi_fused__native_batch_norm_legit_no_training_relu_threshold_backward_10,(.L_x_1 - triton_poi_fused__native_batch_norm_legit_no_training_relu_threshold_backward_10)
        .other          triton_poi_fused__native_batch_norm_legit_no_training_relu_threshold_backward_10,@"STO_CUDA_ENTRY STV_DEFAULT"
triton_poi_fused__native_batch_norm_legit_no_training_relu_threshold_backward_10:
.text.triton_poi_fused__native_batch_norm_legit_no_training_relu_threshold_backward_10:
[----:B------:R-:W0:Y:S01]  /*0000*/  LDC R1, c[0x0][0x28] ;  /* 0x00000a00ff017b82 */ /* 0x000e220000000800 */
[----:B------:R-:W1:Y:S07]  /*0010*/  S2R R4, SR_CTAID.Y ;  /* 0x0000000000047919 */ /* 0x000e6e0000002600 */
[----:B------:R-:W2:Y:S01]  /*0020*/  LDC.64 R32, c[0x0][0x220] ;  /* 0x00008800ff207b82 */ /* 0x000ea20000000a00 */
[----:B------:R-:W-:Y:S02]  /*0030*/  CS2R R16, SRZ ;  /* 0x0000000000107805 */ /* 0x000fe4000001ff00 */
[----:B------:R-:W-:Y:S01]  /*0040*/  CS2R R18, SRZ ;  /* 0x0000000000127805 */ /* 0x000fe2000001ff00 */
[----:B------:R-:W3:Y:S01]  /*0050*/  S2R R5, SR_TID.X ;  /* 0x0000000000057919 */ /* 0x000ee20000002100 */
[----:B------:R-:W-:Y:S01]  /*0060*/  ULDC.64 UR6, c[0x0][0x208] ;  /* 0x0000820000067ab9 */ /* 0x000fe20000000a00 */
[----:B------:R-:W4:Y:S02]  /*0070*/  S2R R26, SR_CTAID.X ;  /* 0x00000000001a7919 */ /* 0x000f240000002500 */
[----:B------:R-:W5:Y:S08]  /*0080*/  LDC.64 R34, c[0x0][0x218] ;  /* 0x00008600ff227b82 */ /* 0x000f700000000a00 */
[----:B------:R-:W4:Y:S01]  /*0090*/  LDC.64 R38, c[0x0][0x210] ;  /* 0x00008400ff267b82 */ /* 0x000f220000000a00 */
[----:B------:R-:W-:-:S02]  /*00a0*/  CS2R R10, SRZ ;  /* 0x00000000000a7805 */ /* 0x000fc4000001ff00 */
[----:B------:R-:W-:Y:S02]  /*00b0*/  CS2R R12, SRZ ;  /* 0x00000000000c7805 */ /* 0x000fe4000001ff00 */
[----:B------:R-:W-:-:S03]  /*00c0*/  CS2R R14, SRZ ;  /* 0x00000000000e7805 */ /* 0x000fc6000001ff00 */
[----:B------:R-:W5:Y:S01]  /*00d0*/  LDC.64 R30, c[0x0][0x228] ;  /* 0x00008a00ff1e7b82 */ /* 0x000f620000000a00 */
[----:B-1----:R-:W-:Y:S02]  /*00e0*/  IMAD.SHL.U32 R24, R4, 0x40, RZ ;  /* 0x0000004004187824 */ /* 0x002fe400078e00ff */
[----:B---3--:R-:W-:-:S05]  /*00f0*/  IMAD.SHL.U32 R3, R5, 0x10, RZ ;  /* 0x0000001005037824 */ /* 0x008fca00078e00ff */
[----:B------:R-:W-:-:S04]  /*0100*/  LOP3.LUT R0, R24, 0x30, R3, 0xf8, !PT ;  /* 0x0000003018007812 */ /* 0x000fc800078ef803 */
[----:B------:R-:W-:Y:S02]  /*0110*/  SHF.R.S32.HI R3, RZ, 0x1f, R0 ;  /* 0x0000001fff037819 */ /* 0x000fe40000011400 */
[----:B------:R-:W-:Y:S02]  /*0120*/  ISETP.GE.AND P1, PT, R0, 0x200, PT ;  /* 0x000002000000780c */ /* 0x000fe40003f26270 */
[----:B------:R-:W-:-:S04]  /*0130*/  LEA.HI R8, R3, R0, RZ, 0x7 ;  /* 0x0000000003087211 */ /* 0x000fc800078f38ff */
[----:B------:R-:W-:-:S05]  /*0140*/  LOP3.LUT R3, R8, 0xffffff80, RZ, 0xc0, !PT ;  /* 0xffffff8008037812 */ /* 0x000fca00078ec0ff */
[----:B------:R-:W-:-:S04]  /*0150*/  IMAD.IADD R3, R0, 0x1, -R3 ;  /* 0x0000000100037824 */ /* 0x000fc800078e0a03 */
[----:B--2---:R-:W-:-:S05]  /*0160*/  IMAD.WIDE R6, R3, 0x4, R32 ;  /* 0x0000000403067825 */ /* 0x004fca00078e0220 */
[----:B------:R1:W2:Y:S01]  /*0170*/  @!P1 LDG.E.EL.128 R16, desc[UR6][R6.64] ;  /* 0x0000000606109981 */ /* 0x0002a2000c2e1d00 */
[----:B------:R-:W-:Y:S01]  /*0180*/  SHF.R.U32.HI R2, RZ, 0x2, R5 ;  /* 0x00000002ff027819 */ /* 0x000fe20000011605 */
[----:B----4-:R-:W-:Y:S02]  /*0190*/  IMAD.SHL.U32 R26, R26, 0x40, RZ ;  /* 0x000000401a1a7824 */ /* 0x010fe400078e00ff */
[----:B------:R-:W-:Y:S01]  /*01a0*/  IMAD.SHL.U32 R8, R8, 0x40, RZ ;  /* 0x0000004008087824 */ /* 0x000fe200078e00ff */
[----:B------:R-:W-:Y:S01]  /*01b0*/  SGXT.U32 R2, R2, 0x6 ;  /* 0x000000060202781a */ /* 0x000fe20000000000 */
[----:B-----5:R-:W-:-:S03]  /*01c0*/  IMAD.WIDE R22, R3, 0x4, R34 ;  /* 0x0000000403167825 */ /* 0x020fc600078e0222 */
[----:B------:R-:W-:Y:S02]  /*01d0*/  LOP3.LUT R27, R26, R2, RZ, 0xfc, !PT ;  /* 0x000000021a1b7212 */ /* 0x000fe400078efcff */
[----:B------:R-:W-:Y:S01]  /*01e0*/  LOP3.LUT R8, R8, 0xffffe000, RZ, 0xc0, !PT ;  /* 0xffffe00008087812 */ /* 0x000fe200078ec0ff */
[----:B------:R3:W4:Y:S01]  /*01f0*/  @!P1 LDG.E.EL.128 R12, desc[UR6][R22.64] ;  /* 0x00000006160c9981 */ /* 0x000722000c2e1d00 */
[----:B------:R-:W-:-:S03]  /*0200*/  ISETP.GE.AND P0, PT, R27, 0x40, PT ;  /* 0x000000401b00780c */ /* 0x000fc60003f06270 */
[----:B------:R-:W-:Y:S01]  /*0210*/  IMAD R27, R27, 0x80, R8 ;  /* 0x000000801b1b7824 */ /* 0x000fe200078e0208 */
[----:B------:R-:W-:Y:S02]  /*0220*/  ISETP.LT.AND P0, PT, R0, 0x200, !P0 ;  /* 0x000002000000780c */ /* 0x000fe40004701270 */
[----:B------:R-:W-:Y:S01]  /*0230*/  CS2R R8, SRZ ;  /* 0x0000000000087805 */ /* 0x000fe2000001ff00 */
[----:B------:R-:W-:-:S04]  /*0240*/  IMAD.IADD R25, R3, 0x1, R27 ;  /* 0x0000000103197824 */ /* 0x000fc800078e021b */
[----:B0-----:R-:W-:-:S06]  /*0250*/  IMAD.WIDE R20, R25, 0x4, R38 ;  /* 0x0000000419147825 */ /* 0x001fcc00078e0226 */
[----:B------:R0:W4:Y:S01]  /*0260*/  @P0 LDG.E.EL.128 R8, desc[UR6][R20.64] ;  /* 0x0000000614080981 */ /* 0x000122000c2e1d00 */
[----:B------:R-:W-:Y:S02]  /*0270*/  SHF.R.S32.HI R29, RZ, 0x19, R4 ;  /* 0x00000019ff1d7819 */ /* 0x000fe40000011404 */
[----:B-1----:R-:W-:Y:S02]  /*0280*/  LOP3.LUT R6, R0, 0x4, RZ, 0xfc, !PT ;  /* 0x0000000400067812 */ /* 0x002fe400078efcff */
[----:B------:R-:W-:-:S04]  /*0290*/  SGXT R29, R29, 0x1 ;  /* 0x000000011d1d781a */ /* 0x000fc80000000200 */
[----:B------:R-:W-:-:S04]  /*02a0*/  LEA.HI R4, R29, R6, RZ, 0x7 ;  /* 0x000000061d047211 */ /* 0x000fc800078f38ff */
[----:B---3--:R-:W-:Y:S01]  /*02b0*/  LOP3.LUT R23, R4, 0xffffff80, RZ, 0xc0, !PT ;  /* 0xffffff8004177812 */ /* 0x008fe200078ec0ff */
[----:B0-----:R-:W-:-:S04]  /*02c0*/  IMAD.MOV.U32 R20, RZ, RZ, 0x3e800000 ;  /* 0x3e800000ff147424 */ /* 0x001fc800078e00ff */
[----:B------:R-:W-:Y:S01]  /*02d0*/  IMAD.IADD R23, R6, 0x1, -R23 ;  /* 0x0000000106177824 */ /* 0x000fe200078e0a17 */
[----:B------:R-:W-:Y:S01]  /*02e0*/  LOP3.LUT R21, R0, 0xc, RZ, 0xfc, !PT ;  /* 0x0000000c00157812 */ /* 0x000fe200078efcff */
[----:B--2---:R-:W-:Y:S01]  /*02f0*/  FADD R28, R16, 9.9999997473787516356e-06 ;  /* 0x3727c5ac101c7421 */ /* 0x004fe20000000000 */
[----:B------:R-:W-:-:S05]  /*0300*/  FADD R7, R17, 9.9999997473787516356e-06 ;  /* 0x3727c5ac11077421 */ /* 0x000fca0000000000 */
[----:B------:R-:W0:Y:S01]  /*0310*/  MUFU.SQRT R28, R28 ;  /* 0x0000001c001c7308 */ /* 0x000e220000002000 */
[----:B------:R-:W-:Y:S01]  /*0320*/  FADD R18, R18, 9.9999997473787516356e-06 ;  /* 0x3727c5ac12127421 */ /* 0x000fe20000000000 */
[----:B------:R-:W-:-:S06]  /*0330*/  FADD R19, R19, 9.9999997473787516356e-06 ;  /* 0x3727c5ac13137421 */ /* 0x000fcc0000000000 */
[----:B------:R-:W1:Y:S01]  /*0340*/  MUFU.SQRT R7, R7 ;  /* 0x0000000700077308 */ /* 0x000e620000002000 */
[----:B0-----:R-:W-:-:S07]  /*0350*/  FSETP.GT.AND P3, PT, R28, 8.50705917302346158658e+37, PT ;  /* 0x7e8000001c00780b */ /* 0x001fce0003f64000 */
[----:B------:R-:W0:Y:S01]  /*0360*/  MUFU.SQRT R36, R18 ;  /* 0x0000001200247308 */ /* 0x000e220000002000 */
[----:B------:R-:W-:-:S07]  /*0370*/  FSETP.GEU.AND P6, PT, R28, 1.175494350822287508e-38, PT ;  /* 0x008000001c00780b */ /* 0x000fce0003fce000 */
[----:B------:R-:W2:Y:S01]  /*0380*/  MUFU.SQRT R4, R19 ;  /* 0x0000001300047308 */ /* 0x000ea20000002000 */
[----:B-1----:R-:W-:Y:S02]  /*0390*/  FSETP.GT.AND P5, PT, R7, 8.50705917302346158658e+37, PT ;  /* 0x7e8000000700780b */ /* 0x002fe40003fa4000 */
[----:B------:R-:W-:Y:S01]  /*03a0*/  FSEL R6, R20, 1, P3 ;  /* 0x3f80000014067808 */ /* 0x000fe20001800000 */
[----:B------:R-:W-:Y:S01]  /*03b0*/  @P3 FMUL R28, R28, 0.25 ;  /* 0x3e8000001c1c3820 */ /* 0x000fe20000400000 */
[----:B0-----:R-:W-:-:S03]  /*03c0*/  FSETP.GT.AND P2, PT, R36, 8.50705917302346158658e+37, PT ;  /* 0x7e8000002400780b */ /* 0x001fc60003f44000 */
[----:B------:R-:W-:Y:S01]  /*03d0*/  @!P6 FMUL R28, R28, 16777216 ;  /* 0x4b8000001c1ce820 */ /* 0x000fe20000400000 */
[----:B------:R-:W-:Y:S01]  /*03e0*/  @!P6 FMUL R6, R6, 16777216 ;  /* 0x4b8000000606e820 */ /* 0x000fe20000400000 */
[----:B------:R-:W-:Y:S02]  /*03f0*/  FSETP.GEU.AND P3, PT, R36, 1.175494350822287508e-38, PT ;  /* 0x008000002400780b */ /* 0x000fe40003f6e000 */
[----:B------:R-:W-:Y:S02]  /*0400*/  LOP3.LUT R16, R0, 0x8, RZ, 0xfc, !PT ;  /* 0x0000000800107812 */ /* 0x000fe400078efcff */
[----:B--2---:R-:W-:Y:S02]  /*0410*/  FSETP.GT.AND P6, PT, R4, 8.50705917302346158658e+37, PT ;  /* 0x7e8000000400780b */ /* 0x004fe40003fc4000 */
[C---:B------:R-:W-:Y:S01]  /*0420*/  FSETP.GEU.AND P4, PT, R7.reuse, 1.175494350822287508e-38, PT ;  /* 0x008000000700780b */ /* 0x040fe20003f8e000 */
[----:B------:R-:W-:Y:S01]  /*0430*/  @P5 FMUL R7, R7, 0.25 ;  /* 0x3e80000007075820 */ /* 0x000fe20000400000 */
[----:B------:R-:W-:-:S02]  /*0440*/  FSEL R0, R20, 1, P5 ;  /* 0x3f80000014007808 */ /* 0x000fc40002800000 */
[----:B------:R-:W-:Y:S01]  /*0450*/  FSETP.GEU.AND P5, PT, R4, 1.175494350822287508e-38, PT ;  /* 0x008000000400780b */ /* 0x000fe20003fae000 */
[----:B------:R-:W-:Y:S01]  /*0460*/  @P2 FMUL R36, R36, 0.25 ;  /* 0x3e80000024242820 */ /* 0x000fe20000400000 */
[----:B------:R-:W-:-:S03]  /*0470*/  LEA.HI R17, R29, R16, RZ, 0x7 ;  /* 0x000000101d117211 */ /* 0x000fc600078f38ff */
[----:B------:R-:W-:Y:S01]  /*0480*/  @!P3 FMUL R36, R36, 16777216 ;  /* 0x4b8000002424b820 */ /* 0x000fe20000400000 */
[----:B------:R-:W-:Y:S01]  /*0490*/  LOP3.LUT R17, R17, 0xffffff80, RZ, 0xc0, !PT ;  /* 0xffffff8011117812 */ /* 0x000fe200078ec0ff */
[----:B------:R-:W-:Y:S02]  /*04a0*/  @P6 FMUL R4, R4, 0.25 ;  /* 0x3e80000004046820 */ /* 0x000fe40000400000 */
[----:B------:R-:W-:Y:S02]  /*04b0*/  @!P4 FMUL R7, R7, 16777216 ;  /* 0x4b8000000707c820 */ /* 0x000fe40000400000 */
[----:B------:R-:W-:Y:S02]  /*04c0*/  IMAD.IADD R22, R16, 0x1, -R17 ;  /* 0x0000000110167824 */ /* 0x000fe400078e0a11 */
[----:B------:R-:W-:Y:S01]  /*04d0*/  @!P5 FMUL R4, R4, 16777216 ;  /* 0x4b8000000404d820 */ /* 0x000fe20000400000 */
[----:B------:R0:W-:Y:S01]  /*04e0*/  MUFU.RCP R16, R36 ;  /* 0x0000002400107308 */ /* 0x0001e20000001000 */
[----:B----4-:R-:W-:Y:S01]  /*04f0*/  FADD R15, -R15, R11 ;  /* 0x0000000b0f0f7221 */ /* 0x010fe20000000100 */
[----:B0-----:R-:W0:Y:S06]  /*0500*/  LDC.64 R36, c[0x0][0x230] ;  /* 0x00008c00ff247b82 */ /* 0x001e2c0000000a00 */
[----:B------:R-:W1:Y:S01]  /*0510*/  MUFU.RCP R17, R28 ;  /* 0x0000001c00117308 */ /* 0x000e620000001000 */
[----:B------:R-:W-:Y:S01]  /*0520*/  FADD R13, -R13, R9 ;  /* 0x000000090d0d7221 */ /* 0x000fe20000000100 */
[----:B------:R-:W-:-:S06]  /*0530*/  FSEL R11, R20, 1, P6 ;  /* 0x3f800000140b7808 */ /* 0x000fcc0003000000 */
[----:B------:R-:W2:Y:S01]  /*0540*/  MUFU.RCP R7, R7 ;  /* 0x0000000700077308 */ /* 0x000ea20000001000 */
[----:B------:R-:W-:-:S07]  /*0550*/  FSEL R9, R20, 1, P2 ;  /* 0x3f80000014097808 */ /* 0x000fce0001000000 */
[----:B------:R-:W3:Y:S01]  /*0560*/  MUFU.RCP R4, R4 ;  /* 0x0000000400047308 */ /* 0x000ee20000001000 */
[----:B------:R-:W-:Y:S01]  /*0570*/  LEA.HI R29, R29, R21, RZ, 0x7 ;  /* 0x000000151d1d7211 */ /* 0x000fe200078f38ff */
[----:B------:R-:W-:Y:S01]  /*0580*/  @!P4 FMUL R0, R0, 16777216 ;  /* 0x4b8000000000c820 */ /* 0x000fe20000400000 */
[----:B------:R-:W-:Y:S01]  /*0590*/  @!P5 FMUL R11, R11, 16777216 ;  /* 0x4b8000000b0bd820 */ /* 0x000fe20000400000 */
[----:B------:R-:W-:Y:S01]  /*05a0*/  @!P3 FMUL R9, R9, 16777216 ;  /* 0x4b8000000909b820 */ /* 0x000fe20000400000 */
[----:B------:R-:W-:Y:S01]  /*05b0*/  LOP3.LUT R18, R29, 0xffffff80, RZ, 0xc0, !PT ;  /* 0xffffff801d127812 */ /* 0x000fe200078ec0ff */
[----:B------:R-:W-:Y:S01]  /*05c0*/  FADD R8, -R12, R8 ;  /* 0x000000080c087221 */ /* 0x000fe20000000100 */
[----:B-1----:R-:W-:Y:S01]  /*05d0*/  FMUL R17, R17, R6 ;  /* 0x0000000611117220 */ /* 0x002fe20000400000 */
[----:B--2---:R-:W-:Y:S01]  /*05e0*/  FMUL R0, R7, R0 ;  /* 0x0000000007007220 */ /* 0x004fe20000400000 */
[----:B------:R-:W-:Y:S01]  /*05f0*/  FADD R19, -R14, R10 ;  /* 0x0000000a0e137221 */ /* 0x000fe20000000100 */
[----:B------:R-:W-:Y:S01]  /*0600*/  FMUL R16, R16, R9 ;  /* 0x0000000910107220 */ /* 0x000fe20000400000 */
[----:B------:R-:W-:Y:S01]  /*0610*/  FMUL R29, R17, R8 ;  /* 0x00000008111d7220 */ /* 0x000fe20000400000 */
[----:B---3--:R-:W-:Y:S01]  /*0620*/  FMUL R4, R4, R11 ;  /* 0x0000000b04047220 */ /* 0x008fe20000400000 */
[----:B------:R-:W-:Y:S01]  /*0630*/  FMUL R0, R0, R13 ;  /* 0x0000000d00007220 */ /* 0x000fe20000400000 */
[----:B------:R-:W-:-:S02]  /*0640*/  IMAD.IADD R21, R21, 0x1, -R18 ;  /* 0x0000000115157824 */ /* 0x000fc400078e0a12 */
[----:B------:R-:W-:Y:S01]  /*0650*/  FMUL R17, R16, R19 ;  /* 0x0000001310117220 */ /* 0x000fe20000400000 */
[----:B------:R-:W-:Y:S01]  /*0660*/  FMUL R4, R4, R15 ;  /* 0x0000000f04047220 */ /* 0x000fe20000400000 */
[----:B------:R-:W-:Y:S02]  /*0670*/  CS2R R8, SRZ ;  /* 0x0000000000087805 */ /* 0x000fe4000001ff00 */
[----:B------:R-:W-:Y:S02]  /*0680*/  CS2R R10, SRZ ;  /* 0x00000000000a7805 */ /* 0x000fe4000001ff00 */
[----:B------:R-:W-:Y:S02]  /*0690*/  CS2R R12, SRZ ;  /* 0x00000000000c7805 */ /* 0x000fe4000001ff00 */
[----:B------:R-:W-:Y:S01]  /*06a0*/  CS2R R14, SRZ ;  /* 0x00000000000e7805 */ /* 0x000fe2000001ff00 */
[----:B------:R-:W-:-:S04]  /*06b0*/  IMAD.WIDE R6, R3, 0x4, R30 ;  /* 0x0000000403067825 */ /* 0x000fc800078e021e */
[----:B0-----:R-:W-:Y:S01]  /*06c0*/  IMAD.WIDE R18, R3, 0x4, R36 ;  /* 0x0000000403127825 */ /* 0x001fe200078e0224 */
[----:B------:R-:W2:Y:S04]  /*06d0*/  @!P1 LDG.E.EL.128 R8, desc[UR6][R6.64] ;  /* 0x0000000606089981 */ /* 0x000ea8000c2e1d00 */
[----:B------:R0:W2:Y:S01]  /*06e0*/  @!P1 LDG.E.EL.128 R12, desc[UR6][R18.64] ;  /* 0x00000006120c9981 */ /* 0x0000a2000c2e1d00 */
[----:B------:R-:W1:Y:S01]  /*06f0*/  S2UR UR5, SR_CgaCtaId ;  /* 0x00000000000579c3 */ /* 0x000e620000008800 */
[----:B------:R-:W-:Y:S01]  /*0700*/  IMAD.SHL.U32 R3, R5, 0x400, RZ ;  /* 0x0000040005037824 */ /* 0x000fe200078e00ff */
[----:B------:R-:W-:-:S04]  /*0710*/  UMOV UR4, 0x400 ;  /* 0x0000040000047882 */ /* 0x000fc80000000000 */
[----:B------:R-:W-:-:S04]  /*0720*/  LOP3.LUT R3, R3, 0xc00, RZ, 0xc0, !PT ;  /* 0x00000c0003037812 */ /* 0x000fc800078ec0ff */
[----:B------:R-:W-:Y:S01]  /*0730*/  LOP3.LUT R2, R3, R2, RZ, 0xfc, !PT ;  /* 0x0000000203027212 */ /* 0x000fe200078efcff */
[----:B-1----:R-:W-:Y:S01]  /*0740*/  UPRMT UR4, UR5, 0x654, UR4 ;  /* 0x0000065405047896 */ /* 0x002fe20008000004 */
[----:B0-----:R-:W-:-:S04]  /*0750*/  IMAD.IADD R19, R23, 0x1, R27 ;  /* 0x0000000117137824 */ /* 0x001fc800078e021b */
[----:B------:R-:W-:-:S04]  /*0760*/  IMAD.WIDE R18, R19, 0x4, R38 ;  /* 0x0000000413127825 */ /* 0x000fc800078e0226 */
[----:B--2---:R-:W-:Y:S01]  /*0770*/  FFMA R8, R29, R8, R12 ;  /* 0x000000081d087223 */ /* 0x004fe2000000000c */
[----:B------:R-:W-:Y:S01]  /*0780*/  FFMA R7, R4, R11, R15 ;  /* 0x0000000b04077223 */ /* 0x000fe2000000000f */
[C---:B------:R-:W-:Y:S01]  /*0790*/  LEA.HI R15, R3.reuse, UR4, RZ, 0x1c ;  /* 0x00000004030f7c11 */ /* 0x040fe2000f8fe0ff */
[----:B------:R-:W-:Y:S01]  /*07a0*/  FFMA R12, R0, R9, R13 ;  /* 0x00000009000c7223 */ /* 0x000fe2000000000d */
[----:B------:R-:W-:Y:S02]  /*07b0*/  LOP3.LUT R0, R3, 0x40, RZ, 0xfc, !PT ;  /* 0x0000004003007812 */ /* 0x000fe400078efcff */
[----:B------:R-:W-:Y:S02]  /*07c0*/  FSETP.GEU.AND P2, PT, R8, RZ, PT ;  /* 0x000000ff0800720b */ /* 0x000fe40003f4e000 */
[----:B------:R-:W-:Y:S01]  /*07d0*/  SHF.R.U32.HI R11, RZ, 0x4, R5 ;  /* 0x00000004ff0b7819 */ /* 0x000fe20000011605 */
[----:B------:R-:W-:Y:S01]  /*07e0*/  IMAD R15, R2, 0x4, R15 ;  /* 0x00000004020f7824 */ /* 0x000fe200078e020f */
[----:B------:R-:W-:-:S02]  /*07f0*/  FSEL R6, R8, RZ, P2 ;  /* 0x000000ff08067208 */ /* 0x000fc40001000000 */
[----:B------:R-:W-:Y:S02]  /*0800*/  LEA.HI R13, R0, UR4, RZ, 0x1c ;  /* 0x00000004000d7c11 */ /* 0x000fe4000f8fe0ff */
[----:B------:R-:W-:Y:S02]  /*0810*/  SGXT.U32 R11, R11, 0x4 ;  /* 0x000000040b0b781a */ /* 0x000fe40000000000 */
[----:B------:R-:W-:Y:S01]  /*0820*/  FSETP.GEU.AND P2, PT, R12, RZ, PT ;  /* 0x000000ff0c00720b */ /* 0x000fe20003f4e000 */
[----:B------:R-:W-:Y:S01]  /*0830*/  FFMA R4, R17, R10, R14 ;  /* 0x0000000a11047223 */ /* 0x000fe2000000000e */
[----:B------:R-:W-:Y:S01]  /*0840*/  LOP3.LUT R24, R11, R24, RZ, 0xfc, !PT ;  /* 0x000000180b187212 */ /* 0x000fe200078efcff */
[----:B------:R0:W-:Y:S01]  /*0850*/  STS [R15], R6 ;  /* 0x000000060f007388 */ /* 0x0001e20000000800 */
[----:B------:R-:W-:Y:S01]  /*0860*/  IMAD R29, R2, 0x4, R13 ;  /* 0x00000004021d7824 */ /* 0x000fe200078e020d */
[----:B------:R-:W-:Y:S02]  /*0870*/  FSEL R0, R12, RZ, P2 ;  /* 0x000000ff0c007208 */ /* 0x000fe40001000000 */
[----:B------:R-:W-:-:S02]  /*0880*/  CS2R R8, SRZ ;  /* 0x0000000000087805 */ /* 0x000fc4000001ff00 */
[----:B------:R-:W-:Y:S02]  /*0890*/  CS2R R10, SRZ ;  /* 0x00000000000a7805 */ /* 0x000fe4000001ff00 */
[----:B------:R-:W-:Y:S01]  /*08a0*/  CS2R R12, SRZ ;  /* 0x00000000000c7805 */ /* 0x000fe2000001ff00 */
[----:B------:R-:W-:Y:S01]  /*08b0*/  IMAD.WIDE R16, R23, 0x4, R34 ;  /* 0x0000000417107825 */ /* 0x000fe200078e0222 */
[----:B0-----:R-:W-:Y:S02]  /*08c0*/  CS2R R14, SRZ ;  /* 0x00000000000e7805 */ /* 0x001fe4000001ff00 */
[----:B------:R0:W2:Y:S04]  /*08d0*/  @P0 LDG.E.EL.128 R8, desc[UR6][R18.64] ;  /* 0x0000000612080981 */ /* 0x0000a8000c2e1d00 */
[----:B------:R1:W2:Y:S01]  /*08e0*/  @!P1 LDG.E.EL.128 R12, desc[UR6][R16.64] ;  /* 0x00000006100c9981 */ /* 0x0002a2000c2e1d00 */
[----:B0-----:R-:W-:-:S04]  /*08f0*/  LOP3.LUT R18, R3, 0xc0, RZ, 0xfc, !PT ;  /* 0x000000c003127812 */ /* 0x001fc800078efcff */
[----:B------:R-:W-:Y:S02]  /*0900*/  LEA.HI R19, R18, UR4, RZ, 0x1c ;  /* 0x0000000412137c11 */ /* 0x000fe4000f8fe0ff */
[----:B-1----:R-:W-:-:S03]  /*0910*/  CS2R R16, SRZ ;  /* 0x0000000000107805 */ /* 0x002fc6000001ff00 */
[----:B------:R-:W-:Y:S01]  /*0920*/  IMAD R40, R2, 0x4, R19 ;  /* 0x0000000402287824 */ /* 0x000fe200078e0213 */
[----:B------:R-:W-:Y:S01]  /*0930*/  CS2R R18, SRZ ;  /* 0x0000000000127805 */ /* 0x000fe2000001ff00 */
[----:B--2---:R-:W-:Y:S01]  /*0940*/  FADD R15, -R15, R11 ;  /* 0x0000000b0f0f7221 */ /* 0x004fe20000000100 */
[----:B------:R-:W-:Y:S01]  /*0950*/  FADD R14, -R14, R10 ;  /* 0x0000000a0e0e7221 */ /* 0x000fe20000000100 */
[----:B------:R-:W-:-:S05]  /*0960*/  IMAD.WIDE R10, R23, 0x4, R32 ;  /* 0x00000004170a7825 */ /* 0x000fca00078e0220 */
[----:B------:R-:W2:Y:S01]  /*0970*/  @!P1 LDG.E.EL.128 R16, desc[UR6][R10.64] ;  /* 0x000000060a109981 */ /* 0x000ea2000c2e1d00 */
[----:B------:R-:W-:-:S04]  /*0980*/  LOP3.LUT R28, R3, 0x80, RZ, 0xfc, !PT ;  /* 0x00000080031c7812 */ /* 0x000fc800078efcff */
[----:B------:R-:W-:Y:S01]  /*0990*/  LEA.HI R41, R28, UR4, RZ, 0x1c ;  /* 0x000000041c297c11 */ /* 0x000fe2000f8fe0ff */
[----:B------:R0:W-:Y:S01]  /*09a0*/  STS [R29+0x100], R0 ;  /* 0x000100001d007388 */ /* 0x0001e20000000800 */
[----:B------:R-:W-:-:S04]  /*09b0*/  FSETP.GEU.AND P2, PT, R4, RZ, PT ;  /* 0x000000ff0400720b */ /* 0x000fc80003f4e000 */
[----:B------:R-:W-:Y:S02]  /*09c0*/  FSEL R4, R4, RZ, P2 ;  /* 0x000000ff04047208 */ /* 0x000fe40001000000 */
[----:B------:R-:W-:-:S04]  /*09d0*/  FSETP.GEU.AND P2, PT, R7, RZ, PT ;  /* 0x000000ff0700720b */ /* 0x000fc80003f4e000 */
[----:B------:R-:W-:Y:S01]  /*09e0*/  FSEL R7, R7, RZ, P2 ;  /* 0x000000ff07077208 */ /* 0x000fe20001000000 */
[----:B------:R-:W-:Y:S01]  /*09f0*/  FADD R9, -R13, R9 ;  /* 0x000000090d097221 */ /* 0x000fe20000000100 */
[----:B------:R-:W-:Y:S01]  /*0a00*/  FADD R12, -R12, R8 ;  /* 0x000000080c0c7221 */ /* 0x000fe20000000100 */
[----:B--2---:R-:W-:-:S04]  /*0a10*/  FADD R28, R16, 9.9999997473787516356e-06 ;  /* 0x3727c5ac101c7421 */ /* 0x004fc80000000000 */
[----:B0-----:R-:W0:Y:S01]  /*0a20*/  MUFU.SQRT R29, R28 ;  /* 0x0000001c001d7308 */ /* 0x001e220000002000 */
[----:B------:R-:W-:-:S07]  /*0a30*/  FADD R17, R17, 9.9999997473787516356e-06 ;  /* 0x3727c5ac11117421 */ /* 0x000fce0000000000 */
[----:B------:R-:W1:Y:S01]  /*0a40*/  MUFU.SQRT R17, R17 ;  /* 0x0000001100117308 */ /* 0x000e620000002000 */
[C---:B0-----:R-:W-:Y:S02]  /*0a50*/  FSETP.GT.AND P3, PT, R29.reuse, 8.50705917302346158658e+37, PT ;  /* 0x7e8000001d00780b */ /* 0x041fe40003f64000 */
[----:B------:R-:W-:Y:S01]  /*0a60*/  FSETP.GEU.AND P2, PT, R29, 1.175494350822287508e-38, PT ;  /* 0x008000001d00780b */ /* 0x000fe20003f4e000 */
[----:B------:R-:W-:Y:S01]  /*0a70*/  FADD R18, R18, 9.9999997473787516356e-06 ;  /* 0x3727c5ac12127421 */ /* 0x000fe20000000000 */
[----:B------:R-:W-:-:S05]  /*0a80*/  FSEL R16, R20, 1, P3 ;  /* 0x3f80000014107808 */ /* 0x000fca0001800000 */
[----:B------:R-:W0:Y:S04]  /*0a90*/  MUFU.SQRT R18, R18 ;  /* 0x0000001200127308 */ /* 0x000e280000002000 */
[----:B------:R-:W-:Y:S01]  /*0aa0*/  @P3 FMUL R29, R29, 0.25 ;  /* 0x3e8000001d1d3820 */ /* 0x000fe20000400000 */
[----:B-1----:R-:W-:Y:S01]  /*0ab0*/  FSETP.GT.AND P3, PT, R17, 8.50705917302346158658e+37, PT ;  /* 0x7e8000001100780b */ /* 0x002fe20003f64000 */
[----:B------:R-:W-:Y:S02]  /*0ac0*/  @!P2 FMUL R16, R16, 16777216 ;  /* 0x4b8000001010a820 */ /* 0x000fe40000400000 */
[----:B------:R-:W-:Y:S01]  /*0ad0*/  @!P2 FMUL R29, R29, 16777216 ;  /* 0x4b8000001d1da820 */ /* 0x000fe20000400000 */
[----:B------:R-:W-:Y:S01]  /*0ae0*/  FSETP.GEU.AND P2, PT, R17, 1.175494350822287508e-38, PT ;  /* 0x008000001100780b */ /* 0x000fe20003f4e000 */
[----:B------:R-:W-:Y:S01]  /*0af0*/  FADD R19, R19, 9.9999997473787516356e-06 ;  /* 0x3727c5ac13137421 */ /* 0x000fe20000000000 */
[----:B------:R-:W-:-:S03]  /*0b00*/  FSEL R10, R20, 1, P3 ;  /* 0x3f800000140a7808 */ /* 0x000fc60001800000 */
[----:B------:R-:W1:Y:S04]  /*0b10*/  MUFU.SQRT R11, R19 ;  /* 0x00000013000b7308 */ /* 0x000e680000002000 */
[----:B------:R-:W-:Y:S01]  /*0b20*/  @P3 FMUL R17, R17, 0.25 ;  /* 0x3e80000011113820 */ /* 0x000fe20000400000 */
[----:B0-----:R-:W-:-:S03]  /*0b30*/  FSETP.GT.AND P3, PT, R18, 8.50705917302346158658e+37, PT ;  /* 0x7e8000001200780b */ /* 0x001fc60003f64000 */
[----:B------:R-:W-:Y:S01]  /*0b40*/  @!P2 FMUL R17, R17, 16777216 ;  /* 0x4b8000001111a820 */ /* 0x000fe20000400000 */
[----:B------:R-:W-:Y:S01]  /*0b50*/  @!P2 FMUL R10, R10, 16777216 ;  /* 0x4b8000000a0aa820 */ /* 0x000fe20000400000 */
[----:B------:R-:W-:Y:S02]  /*0b60*/  FSETP.GEU.AND P2, PT, R18, 1.175494350822287508e-38, PT ;  /* 0x008000001200780b */ /* 0x000fe40003f4e000 */
[----:B------:R-:W-:-:S06]  /*0b70*/  FSEL R13, R20, 1, P3 ;  /* 0x3f800000140d7808 */ /* 0x000fcc0001800000 */
[----:B------:R-:W-:Y:S01]  /*0b80*/  @P3 FMUL R18, R18, 0.25 ;  /* 0x3e80000012123820 */ /* 0x000fe20000400000 */
[----:B-1----:R-:W-:-:S04]  /*0b90*/  FSETP.GT.AND P3, PT, R11, 8.50705917302346158658e+37, PT ;  /* 0x7e8000000b00780b */ /* 0x002fc80003f64000 */
[----:B------:R-:W-:Y:S01]  /*0ba0*/  @!P2 FMUL R18, R18, 16777216 ;  /* 0x4b8000001212a820 */ /* 0x000fe20000400000 */
[----:B------:R-:W-:Y:S01]  /*0bb0*/  @!P2 FMUL R13, R13, 16777216 ;  /* 0x4b8000000d0da820 */ /* 0x000fe20000400000 */
[C---:B------:R-:W-:Y:S01]  /*0bc0*/  FSETP.GEU.AND P2, PT, R11.reuse, 1.175494350822287508e-38, PT ;  /* 0x008000000b00780b */ /* 0x040fe20003f4e000 */
[----:B------:R-:W0:Y:S06]  /*0bd0*/  MUFU.RCP R17, R17 ;  /* 0x0000001100117308 */ /* 0x000e2c0000001000 */
[----:B------:R-:W-:Y:S02]  /*0be0*/  @P3 FMUL R11, R11, 0.25 ;  /* 0x3e8000000b0b3820 */ /* 0x000fe40000400000 */
[----:B------:R-:W1:Y:S04]  /*0bf0*/  MUFU.RCP R29, R29 ;  /* 0x0000001d001d7308 */ /* 0x000e680000001000 */
[----:B------:R-:W-:-:S04]  /*0c00*/  @!P2 FMUL R11, R11, 16777216 ;  /* 0x4b8000000b0ba820 */ /* 0x000fc80000400000 */
[----:B------:R-:W2:Y:S01]  /*0c10*/  MUFU.RCP R18, R18 ;  /* 0x0000001200127308 */ /* 0x000ea20000001000 */
[----:B------:R-:W-:-:S07]  /*0c20*/  FSEL R8, R20, 1, P3 ;  /* 0x3f80000014087808 */ /* 0x000fce0001800000 */
[----:B------:R-:W3:Y:S01]  /*0c30*/  MUFU.RCP R11, R11 ;  /* 0x0000000b000b7308 */ /* 0x000ee20000001000 */
[----:B0-----:R-:W-:Y:S01]  /*0c40*/  FMUL R10, R17, R10 ;  /* 0x0000000a110a7220 */ /* 0x001fe20000400000 */
[----:B------:R-:W-:Y:S01]  /*0c50*/  @!P2 FMUL R8, R8, 16777216 ;  /* 0x4b8000000808a820 */ /* 0x000fe20000400000 */
[----:B-1----:R-:W-:Y:S01]  /*0c60*/  FMUL R19, R29, R16 ;  /* 0x000000101d137220 */ /* 0x002fe20000400000 */
[----:B--2---:R-:W-:Y:S01]  /*0c70*/  FMUL R29, R18, R13 ;  /* 0x0000000d121d7220 */ /* 0x004fe20000400000 */
[----:B------:R-:W-:Y:S02]  /*0c80*/  FMUL R18, R10, R9 ;  /* 0x000000090a127220 */ /* 0x000fe40000400000 */
[----:B------:R-:W-:Y:S01]  /*0c90*/  FMUL R19, R19, R12 ;  /* 0x0000000c13137220 */ /* 0x000fe20000400000 */
[----:B------:R-:W-:-:S04]  /*0ca0*/  IMAD.WIDE R12, R23, 0x4, R30 ;  /* 0x00000004170c7825 */ /* 0x000fc800078e021e */
[----:B---3--:R-:W-:Y:S01]  /*0cb0*/  FMUL R16, R11, R8 ;  /* 0x000000080b107220 */ /* 0x008fe20000400000 */
[----:B------:R-:W-:Y:S02]  /*0cc0*/  CS2R R8, SRZ ;  /* 0x0000000000087805 */ /* 0x000fe4000001ff00 */
[----:B------:R-:W-:Y:S01]  /*0cd0*/  CS2R R10, SRZ ;  /* 0x00000000000a7805 */ /* 0x000fe2000001ff00 */
[----:B------:R-:W-:Y:S01]  /*0ce0*/  FMUL R29, R29, R14 ;  /* 0x0000000e1d1d7220 */ /* 0x000fe20000400000 */
[----:B------:R-:W-:Y:S01]  /*0cf0*/  FMUL R28, R16, R15 ;  /* 0x0000000f101c7220 */ /* 0x000fe20000400000 */
[----:B------:R-:W-:Y:S01]  /*0d00*/  CS2R R14, SRZ ;  /* 0x00000000000e7805 */ /* 0x000fe2000001ff00 */
[----:B------:R-:W-:Y:S02]  /*0d10*/  IMAD.WIDE R16, R23, 0x4, R36 ;  /* 0x0000000417107825 */ /* 0x000fe400078e0224 */
[----:B------:R0:W2:Y:S02]  /*0d20*/  @!P1 LDG.E.EL.128 R8, desc[UR6][R12.64] ;  /* 0x000000060c089981 */ /* 0x0000a4000c2e1d00 */
[----:B0-----:R-:W-:-:S06]  /*0d30*/  CS2R R12, SRZ ;  /* 0x00000000000c7805 */ /* 0x001fcc000001ff00 */
[----:B------:R0:W2:Y:S01]  /*0d40*/  @!P1 LDG.E.EL.128 R12, desc[UR6][R16.64] ;  /* 0x00000006100c9981 */ /* 0x0000a2000c2e1d00 */
[----:B------:R-:W-:Y:S02]  /*0d50*/  IMAD R41, R2, 0x4, R41 ;  /* 0x0000000402297824 */ /* 0x000fe400078e0229 */
[----:B------:R-:W-:-:S03]  /*0d60*/  IMAD.IADD R43, R21, 0x1, R27 ;  /* 0x00000001152b7824 */ /* 0x000fc600078e021b */
[----:B------:R-:W-:Y:S04]  /*0d70*/  STS [R41+0x200], R4 ;  /* 0x0002000429007388 */ /* 0x000fe80000000800 */
[----:B------:R1:W-:Y:S01]  /*0d80*/  STS [R40+0x300], R7 ;  /* 0x0003000728007388 */ /* 0x0003e20000000800 */
[----:B0-----:R-:W-:-:S04]  /*0d90*/  IMAD.WIDE R16, R22, 0x4, R34 ;  /* 0x0000000416107825 */ /* 0x001fc800078e0222 */
[----:B--2---:R-:W-:Y:S01]  /*0da0*/  FFMA R12, R19, R8, R12 ;  /* 0x00000008130c7223 */ /* 0x004fe2000000000c */
[----:B------:R-:W-:Y:S01]  /*0db0*/  FFMA R23, R28, R11, R15 ;  /* 0x0000000b1c177223 */ /* 0x000fe2000000000f */
[----:B------:R-:W-:Y:S01]  /*0dc0*/  FFMA R28, R29, R10, R14 ;  /* 0x0000000a1d1c7223 */ /* 0x000fe2000000000e */
[----:B------:R-:W-:Y:S01]  /*0dd0*/  LOP3.LUT R11, R3, 0x100, RZ, 0xfc, !PT ;  /* 0x00000100030b7812 */ /* 0x000fe200078efcff */
[----:B------:R-:W-:Y:S01]  /*0de0*/  FFMA R29, R18, R9, R13 ;  /* 0x00000009121d7223 */ /* 0x000fe2000000000d */
[----:B------:R-:W-:Y:S01]  /*0df0*/  FSETP.GEU.AND P2, PT, R12, RZ, PT ;  /* 0x000000ff0c00720b */ /* 0x000fe20003f4e000 */
[----:B------:R-:W-:Y:S01]  /*0e00*/  IMAD.IADD R13, R22, 0x1, R27 ;  /* 0x00000001160d7824 */ /* 0x000fe200078e021b */
[----:B------:R-:W-:Y:S02]  /*0e10*/  LEA.HI R15, R11, UR4, RZ, 0x1c ;  /* 0x000000040b0f7c11 */ /* 0x000fe4000f8fe0ff */
[----:B------:R-:W-:Y:S02]  /*0e20*/  CS2R R8, SRZ ;  /* 0x0000000000087805 */ /* 0x000fe4000001ff00 */
[----:B------:R-:W-:-:S02]  /*0e30*/  CS2R R10, SRZ ;  /* 0x00000000000a7805 */ /* 0x000fc4000001ff00 */
[----:B------:R-:W-:Y:S01]  /*0e40*/  FSEL R27, R12, RZ, P2 ;  /* 0x000000ff0c1b7208 */ /* 0x000fe20001000000 */
[----:B------:R-:W-:-:S04]  /*0e50*/  IMAD.WIDE R12, R13, 0x4, R38 ;  /* 0x000000040d0c7825 */ /* 0x000fc800078e0226 */
[----:B-1----:R-:W-:Y:S01]  /*0e60*/  IMAD R40, R2, 0x4, R15 ;  /* 0x0000000402287824 */ /* 0x002fe200078e020f */
[----:B------:R0:W2:Y:S01]  /*0e70*/  @P0 LDG.E.EL.128 R8, desc[UR6][R12.64] ;  /* 0x000000060c080981 */ /* 0x0000a2000c2e1d00 */
[----:B------:R-:W-:Y:S02]  /*0e80*/  CS2R R14, SRZ ;  /* 0x00000000000e7805 */ /* 0x000fe4000001ff00 */
[----:B0-----:R-:W-:-:S06]  /*0e90*/  CS2R R12, SRZ ;  /* 0x00000000000c7805 */ /* 0x001fcc000001ff00 */
[----:B------:R-:W2:Y:S04]  /*0ea0*/  @!P1 LDG.E.EL.128 R12, desc[UR6][R16.64] ;  /* 0x00000006100c9981 */ /* 0x000ea8000c2e1d00 */
[----:B------:R0:W-:Y:S01]  /*0eb0*/  STS [R40+0x400], R27 ;  /* 0x0004001b28007388 */ /* 0x0001e20000000800 */
[----:B--2---:R-:W-:Y:S01]  /*0ec0*/  FADD R15, -R15, R11 ;  /* 0x0000000b0f0f7221 */ /* 0x004fe20000000100 */
[----:B------:R-:W-:Y:S01]  /*0ed0*/  FADD R14, -R14, R10 ;  /* 0x0000000a0e0e7221 */ /* 0x000fe20000000100 */
[----:B------:R-:W-:Y:S01]  /*0ee0*/  FADD R18, -R13, R9 ;  /* 0x000000090d127221 */ /* 0x000fe20000000100 */
[----:B0-----:R-:W-:Y:S01]  /*0ef0*/  FADD R40, -R12, R8 ;  /* 0x000000080c287221 */ /* 0x001fe20000000100 */
[----:B------:R-:W-:Y:S02]  /*0f00*/  CS2R R8, SRZ ;  /* 0x0000000000087805 */ /* 0x000fe4000001ff00 */
[----:B------:R-:W-:Y:S01]  /*0f10*/  CS2R R10, SRZ ;  /* 0x00000000000a7805 */ /* 0x000fe2000001ff00 */
[----:B------:R-:W-:-:S05]  /*0f20*/  IMAD.WIDE R12, R22, 0x4, R32 ;  /* 0x00000004160c7825 */ /* 0x000fca00078e0220 */
[----:B------:R-:W2:Y:S01]  /*0f30*/  @!P1 LDG.E.EL.128 R8, desc[UR6][R12.64] ;  /* 0x000000060c089981 */ /* 0x000ea2000c2e1d00 */
[----:B------:R-:W-:-:S04]  /*0f40*/  IMAD.WIDE R42, R43, 0x4, R38 ;  /* 0x000000042b2a7825 */ /* 0x000fc800078e0226 */
[----:B--2---:R-:W-:-:S04]  /*0f50*/  FADD R8, R8, 9.9999997473787516356e-06 ;  /* 0x3727c5ac08087421 */ /* 0x004fc80000000000 */
[----:B------:R-:W0:Y:S01]  /*0f60*/  MUFU.SQRT R16, R8 ;  /* 0x0000000800107308 */ /* 0x000e220000002000 */
[----:B------:R-:W-:-:S07]  /*0f70*/  FADD R9, R9, 9.9999997473787516356e-06 ;  /* 0x3727c5ac09097421 */ /* 0x000fce0000000000 */
[----:B------:R-:W1:Y:S01]  /*0f80*/  MUFU.SQRT R9, R9 ;  /* 0x0000000900097308 */ /* 0x000e620000002000 */
[C---:B0-----:R-:W-:Y:S02]  /*0f90*/  FSETP.GT.AND P3, PT, R16.reuse, 8.50705917302346158658e+37, PT ;  /* 0x7e8000001000780b */ /* 0x041fe40003f64000 */
[----:B------:R-:W-:Y:S01]  /*0fa0*/  FSETP.GEU.AND P2, PT, R16, 1.175494350822287508e-38, PT ;  /* 0x008000001000780b */ /* 0x000fe20003f4e000 */
[----:B------:R-:W-:Y:S01]  /*0fb0*/  FADD R10, R10, 9.9999997473787516356e-06 ;  /* 0x3727c5ac0a0a7421 */ /* 0x000fe20000000000 */
[----:B------:R-:W-:-:S03]  /*0fc0*/  FSEL R19, R20, 1, P3 ;  /* 0x3f80000014137808 */ /* 0x000fc60001800000 */
[----:B------:R-:W0:Y:S06]  /*0fd0*/  MUFU.SQRT R17, R10 ;  /* 0x0000000a00117308 */ /* 0x000e2c0000002000 */
        /* <DEDUP_REMOVED lines=18> */
[----:B------:R-:W-:-:S07]  /*1100*/  FSETP.GEU.AND P2, PT, R8, 1.175494350822287508e-38, PT ;  /* 0x008000000800780b */ /* 0x000fce0003f4e000 */
[----:B------:R-:W-:Y:S01]  /*1110*/  @P3 FMUL R8, R8, 0.25 ;  /* 0x3e80000008083820 */ /* 0x000fe20000400000 */
[----:B------:R-:W0:Y:S05]  /*1120*/  MUFU.RCP R9, R9 ;  /* 0x0000000900097308 */ /* 0x000e2a0000001000 */
[----:B------:R-:W-:-:S03]  /*1130*/  @!P2 FMUL R8, R8, 16777216 ;  /* 0x4b8000000808a820 */ /* 0x000fc60000400000 */
[----:B------:R-:W1:Y:S01]  /*1140*/  MUFU.RCP R17, R17 ;  /* 0x0000001100117308 */ /* 0x000e620000001000 */
[----:B------:R-:W-:-:S07]  /*1150*/  FSEL R39, R20, 1, P3 ;  /* 0x3f80000014277808 */ /* 0x000fce0001800000 */
[----:B------:R-:W2:Y:S01]  /*1160*/  MUFU.RCP R8, R8 ;  /* 0x0000000800087308 */ /* 0x000ea20000001000 */
[----:B------:R-:W-:-:S07]  /*1170*/  @!P2 FMUL R39, R39, 16777216 ;  /* 0x4b8000002727a820 */ /* 0x000fce0000400000 */
[----:B------:R-:W3:Y:S01]  /*1180*/  MUFU.RCP R16, R16 ;  /* 0x0000001000107308 */ /* 0x000ee20000001000 */
[----:B0-----:R-:W-:Y:S01]  /*1190*/  FMUL R11, R9, R12 ;  /* 0x0000000c090b7220 */ /* 0x001fe20000400000 */
[----:B-1----:R-:W-:Y:S01]  /*11a0*/  FMUL R13, R17, R10 ;  /* 0x0000000a110d7220 */ /* 0x002fe20000400000 */
[----:B--2---:R-:W-:Y:S02]  /*11b0*/  FMUL R12, R8, R39 ;  /* 0x00000027080c7220 */ /* 0x004fe40000400000 */
[----:B------:R-:W-:Y:S01]  /*11c0*/  FMUL R10, R11, R18 ;  /* 0x000000120b0a7220 */ /* 0x000fe20000400000 */
[----:B------:R-:W-:Y:S01]  /*11d0*/  FMUL R11, R13, R14 ;  /* 0x0000000e0d0b7220 */ /* 0x000fe20000400000 */
[----:B------:R-:W-:Y:S01]  /*11e0*/  FMUL R38, R12, R15 ;  /* 0x0000000f0c267220 */ /* 0x000fe20000400000 */
[----:B------:R-:W-:Y:S02]  /*11f0*/  CS2R R12, SRZ ;  /* 0x00000000000c7805 */ /* 0x000fe4000001ff00 */
[----:B------:R-:W-:Y:S01]  /*1200*/  CS2R R14, SRZ ;  /* 0x00000000000e7805 */ /* 0x000fe2000001ff00 */
[----:B------:R-:W-:-:S04]  /*1210*/  IMAD.WIDE R8, R22, 0x4, R30 ;  /* 0x0000000416087825 */ /* 0x000fc800078e021e */
[----:B---3--:R-:W-:Y:S01]  /*1220*/  FMUL R19, R16, R19 ;  /* 0x0000001310137220 */ /* 0x008fe20000400000 */
[----:B------:R-:W-:-:S03]  /*1230*/  CS2R R16, SRZ ;  /* 0x0000000000107805 */ /* 0x000fc6000001ff00 */
[----:B------:R-:W-:Y:S01]  /*1240*/  FMUL R40, R19, R40 ;  /* 0x0000002813287220 */ /* 0x000fe20000400000 */
[----:B------:R0:W2:Y:S01]  /*1250*/  @!P1 LDG.E.EL.128 R12, desc[UR6][R8.64] ;  /* 0x00000006080c9981 */ /* 0x0000a2000c2e1d00 */
[----:B------:R-:W-:Y:S01]  /*1260*/  CS2R R18, SRZ ;  /* 0x0000000000127805 */ /* 0x000fe2000001ff00 */
[----:B0-----:R-:W-:-:S05]  /*1270*/  IMAD.WIDE R8, R22, 0x4, R36 ;  /* 0x0000000416087825 */ /* 0x001fca00078e0224 */
[----:B------:R0:W2:Y:S01]  /*1280*/  @!P1 LDG.E.EL.128 R16, desc[UR6][R8.64] ;  /* 0x0000000608109981 */ /* 0x0000a2000c2e1d00 */
[----:B------:R-:W-:-:S04]  /*1290*/  IMAD.WIDE R32, R21, 0x4, R32 ;  /* 0x0000000415207825 */ /* 0x000fc800078e0220 */
[----:B------:R-:W-:Y:S01]  /*12a0*/  IMAD.WIDE R34, R21, 0x4, R34 ;  /* 0x0000000415227825 */ /* 0x000fe200078e0222 */
[----:B0-----:R-:W-:-:S03]  /*12b0*/  CS2R R8, SRZ ;  /* 0x0000000000087805 */ /* 0x001fc6000001ff00 */
[----:B--2---:R-:W-:Y:S01]  /*12c0*/  FFMA R38, R38, R15, R19 ;  /* 0x0000000f26267223 */ /* 0x004fe20000000013 */
[----:B------:R-:W-:Y:S01]  /*12d0*/  FFMA R22, R11, R14, R18 ;  /* 0x0000000e0b167223 */ /* 0x000fe20000000012 */
[----:B------:R-:W-:Y:S01]  /*12e0*/  FFMA R39, R10, R13, R17 ;  /* 0x0000000d0a277223 */ /* 0x000fe20000000011 */
[----:B------:R-:W-:Y:S01]  /*12f0*/  FFMA R40, R40, R12, R16 ;  /* 0x0000000c28287223 */ /* 0x000fe20000000010 */
[----:B------:R-:W-:Y:S02]  /*1300*/  CS2R R16, SRZ ;  /* 0x0000000000107805 */ /* 0x000fe4000001ff00 */
[----:B------:R-:W-:-:S06]  /*1310*/  CS2R R18, SRZ ;  /* 0x0000000000127805 */ /* 0x000fcc000001ff00 */
[----:B------:R-:W2:Y:S01]  /*1320*/  @!P1 LDG.E.EL.128 R16, desc[UR6][R32.64] ;  /* 0x0000000620109981 */ /* 0x000ea2000c2e1d00 */
[----:B------:R-:W-:Y:S02]  /*1330*/  CS2R R10, SRZ ;  /* 0x00000000000a7805 */ /* 0x000fe4000001ff00 */
[----:B------:R-:W-:Y:S02]  /*1340*/  CS2R R12, SRZ ;  /* 0x00000000000c7805 */ /* 0x000fe4000001ff00 */
[----:B------:R-:W-:Y:S02]  /*1350*/  CS2R R14, SRZ ;  /* 0x00000000000e7805 */ /* 0x000fe4000001ff00 */
[----:B------:R0:W3:Y:S04]  /*1360*/  @P0 LDG.E.EL.128 R8, desc[UR6][R42.64] ;  /* 0x000000062a080981 */ /* 0x0000e8000c2e1d00 */
[----:B------:R1:W3:Y:S01]  /*1370*/  @!P1 LDG.E.EL.128 R12, desc[UR6][R34.64] ;  /* 0x00000006220c9981 */ /* 0x0002e2000c2e1d00 */
[----:B------:R-:W-:-:S04]  /*1380*/  IMAD.WIDE R30, R21, 0x4, R30 ;  /* 0x00000004151e7825 */ /* 0x000fc800078e021e */
[----:B------:R-:W-:-:S04]  /*1390*/  IMAD.WIDE R36, R21, 0x4, R36 ;  /* 0x0000000415247825 */ /* 0x000fc800078e0224 */
[----:B--2---:R-:W-:-:S04]  /*13a0*/  FADD R41, R16, 9.9999997473787516356e-06 ;  /* 0x3727c5ac10297421 */ /* 0x004fc80000000000 */
[----:B------:R-:W2:Y:S01]  /*13b0*/  MUFU.SQRT R16, R41 ;  /* 0x0000002900107308 */ /* 0x000ea20000002000 */
[----:B0-----:R-:W-:Y:S01]  /*13c0*/  FADD R43, R17, 9.9999997473787516356e-06 ;  /* 0x3727c5ac112b7421 */ /* 0x001fe20000000000 */
[----:B------:R-:W-:-:S06]  /*13d0*/  FADD R18, R18, 9.9999997473787516356e-06 ;  /* 0x3727c5ac12127421 */ /* 0x000fcc0000000000 */
[----:B------:R-:W0:Y:S01]  /*13e0*/  MUFU.SQRT R17, R43 ;  /* 0x0000002b00117308 */ /* 0x000e220000002000 */
[----:B--2---:R-:W-:-:S07]  /*13f0*/  FSETP.GT.AND P3, PT, R16, 8.50705917302346158658e+37, PT ;  /* 0x7e8000001000780b */ /* 0x004fce0003f64000 */
[----:B------:R-:W2:Y:S01]  /*1400*/  MUFU.SQRT R32, R18 ;  /* 0x0000001200207308 */ /* 0x000ea20000002000 */
[----:B------:R-:W-:Y:S01]  /*1410*/  FSETP.GEU.AND P2, PT, R16, 1.175494350822287508e-38, PT ;  /* 0x008000001000780b */ /* 0x000fe20003f4e000 */
[----:B------:R-:W-:Y:S01]  /*1420*/  FADD R19, R19, 9.9999997473787516356e-06 ;  /* 0x3727c5ac13137421 */ /* 0x000fe20000000000 */
[----:B------:R-:W-:-:S05]  /*1430*/  FSEL R42, R20, 1, P3 ;  /* 0x3f800000142a7808 */ /* 0x000fca0001800000 */
[----:B-1----:R-:W1:Y:S01]  /*1440*/  MUFU.SQRT R34, R19 ;  /* 0x0000001300227308 */ /* 0x002e620000002000 */
[----:B------:R-:W-:Y:S01]  /*1450*/  @P3 FMUL R16, R16, 0.25 ;  /* 0x3e80000010103820 */ /* 0x000fe20000400000 */
[C---:B0-----:R-:W-:Y:S02]  /*1460*/  FSETP.GT.AND P3, PT, R17.reuse, 8.50705917302346158658e+37, PT ;  /* 0x7e8000001100780b */ /* 0x041fe40003f64000 */
[----:B--2---:R-:W-:Y:S02]  /*1470*/  FSETP.GT.AND P5, PT, R32, 8.50705917302346158658e+37, PT ;  /* 0x7e8000002000780b */ /* 0x004fe40003fa4000 */
[----:B------:R-:W-:Y:S01]  /*1480*/  FSETP.GEU.AND P4, PT, R17, 1.175494350822287508e-38, PT ;  /* 0x008000001100780b */ /* 0x000fe20003f8e000 */
[----:B------:R-:W-:Y:S01]  /*1490*/  @!P2 FMUL R16, R16, 16777216 ;  /* 0x4b8000001010a820 */ /* 0x000fe20000400000 */
[----:B------:R-:W-:Y:S01]  /*14a0*/  @!P2 FMUL R42, R42, 16777216 ;  /* 0x4b8000002a2aa820 */ /* 0x000fe20000400000 */
[----:B------:R-:W-:Y:S02]  /*14b0*/  FSETP.GEU.AND P2, PT, R29, RZ, PT ;  /* 0x000000ff1d00720b */ /* 0x000fe40003f4e000 */
[----:B------:R-:W-:-:S02]  /*14c0*/  FSEL R41, R20, 1, P3 ;  /* 0x3f80000014297808 */ /* 0x000fc40001800000 */
[----:B------:R-:W-:Y:S02]  /*14d0*/  FSEL R29, R29, RZ, P2 ;  /* 0x000000ff1d1d7208 */ /* 0x000fe40001000000 */
[----:B------:R-:W-:Y:S01]  /*14e0*/  FSETP.GEU.AND P2, PT, R28, RZ, PT ;  /* 0x000000ff1c00720b */ /* 0x000fe20003f4e000 */
[----:B------:R-:W-:Y:S01]  /*14f0*/  @P3 FMUL R17, R17, 0.25 ;  /* 0x3e80000011113820 */ /* 0x000fe20000400000 */
[C---:B------:R-:W-:Y:S01]  /*1500*/  FSETP.GEU.AND P3, PT, R32.reuse, 1.175494350822287508e-38, PT ;  /* 0x008000002000780b */ /* 0x040fe20003f6e000 */
[----:B------:R-:W-:Y:S01]  /*1510*/  @P5 FMUL R32, R32, 0.25 ;  /* 0x3e80000020205820 */ /* 0x000fe20000400000 */
[----:B------:R-:W-:Y:S01]  /*1520*/  FSEL R33, R20, 1, P5 ;  /* 0x3f80000014217808 */ /* 0x000fe20002800000 */
[----:B------:R-:W-:Y:S01]  /*1530*/  @!P4 FMUL R17, R17, 16777216 ;  /* 0x4b8000001111c820 */ /* 0x000fe20000400000 */
[----:B-1----:R-:W-:Y:S02]  /*1540*/  FSETP.GT.AND P5, PT, R34, 8.50705917302346158658e+37, PT ;  /* 0x7e8000002200780b */ /* 0x002fe40003fa4000 */
[----:B------:R-:W-:-:S02]  /*1550*/  FSEL R28, R28, RZ, P2 ;  /* 0x000000ff1c1c7208 */ /* 0x000fc40001000000 */
[C---:B------:R-:W-:Y:S01]  /*1560*/  FSETP.GEU.AND P2, PT, R23.reuse, RZ, PT ;  /* 0x000000ff1700720b */ /* 0x040fe20003f4e000 */
[----:B------:R-:W0:Y:S01]  /*1570*/  MUFU.RCP R21, R16 ;  /* 0x0000001000157308 */ /* 0x000e220000001000 */
[----:B------:R-:W-:Y:S02]  /*1580*/  FSEL R35, R20, 1, P5 ;  /* 0x3f80000014237808 */ /* 0x000fe40002800000 */
[----:B------:R-:W-:Y:S02]  /*1590*/  FSEL R43, R23, RZ, P2 ;  /* 0x000000ff172b7208 */ /* 0x000fe40001000000 */
[----:B------:R-:W-:-:S03]  /*15a0*/  FSETP.GEU.AND P2, PT, R40, RZ, PT ;  /* 0x000000ff2800720b */ /* 0x000fc60003f4e000 */
[----:B------:R1:W2:Y:S01]  /*15b0*/  MUFU.RCP R20, R17 ;  /* 0x0000001100147308 */ /* 0x0002a20000001000 */
[----:B------:R-:W-:Y:S02]  /*15c0*/  FSEL R40, R40, RZ, P2 ;  /* 0x000000ff28287208 */ /* 0x000fe40001000000 */
[----:B------:R-:W-:Y:S01]  /*15d0*/  FSETP.GEU.AND P2, PT, R39, RZ, PT ;  /* 0x000000ff2700720b */ /* 0x000fe20003f4e000 */
[----:B------:R-:W-:-:S03]  /*15e0*/  @!P4 FMUL R41, R41, 16777216 ;  /* 0x4b8000002929c820 */ /* 0x000fc60000400000 */
[----:B------:R-:W-:Y:S02]  /*15f0*/  FSEL R39, R39, RZ, P2 ;  /* 0x000000ff27277208 */ /* 0x000fe40001000000 */
[----:B------:R-:W-:Y:S01]  /*1600*/  FSETP.GEU.AND P2, PT, R22, RZ, PT ;  /* 0x000000ff1600720b */ /* 0x000fe20003f4e000 */
[----:B---3--:R-:W-:Y:S01]  /*1610*/  FADD R9, -R13, R9 ;  /* 0x000000090d097221 */ /* 0x008fe20000000100 */
[----:B------:R-:W-:Y:S01]  /*1620*/  FADD R8, -R12, R8 ;  /* 0x000000080c087221 */ /* 0x000fe20000000100 */
[----:B0-----:R-:W-:Y:S01]  /*1630*/  FMUL R13, R21, R42 ;  /* 0x0000002a150d7220 */ /* 0x001fe20000400000 */
[----:B------:R-:W-:Y:S02]  /*1640*/  FSEL R44, R22, RZ, P2 ;  /* 0x000000ff162c7208 */ /* 0x000fe40001000000 */
[----:B-1----:R-:W-:Y:S01]  /*1650*/  CS2R R16, SRZ ;  /* 0x0000000000107805 */ /* 0x002fe2000001ff00 */
[----:B--2---:R-:W-:Y:S01]  /*1660*/  FMUL R12, R20, R41 ;  /* 0x00000029140c7220 */ /* 0x004fe20000400000 */
[----:B------:R-:W-:-:S02]  /*1670*/  CS2R R18, SRZ ;  /* 0x0000000000127805 */ /* 0x000fc4000001ff00 */
[----:B------:R-:W-:Y:S02]  /*1680*/  CS2R R20, SRZ ;  /* 0x0000000000147805 */ /* 0x000fe4000001ff00 */
[----:B------:R-:W-:Y:S02]  /*1690*/  CS2R R22, SRZ ;  /* 0x0000000000167805 */ /* 0x000fe4000001ff00 */
[----:B------:R-:W2:Y:S04]  /*16a0*/  @!P1 LDG.E.EL.128 R16, desc[UR6][R30.64] ;  /* 0x000000061e109981 */ /* 0x000ea8000c2e1d00 */
[----:B------:R-:W2:Y:S01]  /*16b0*/  @!P1 LDG.E.EL.128 R20, desc[UR6][R36.64] ;  /* 0x0000000624149981 */ /* 0x000ea2000c2e1d00 */
[C---:B------:R-:W-:Y:S01]  /*16c0*/  FSETP.GEU.AND P6, PT, R34.reuse, 1.175494350822287508e-38, PT ;  /* 0x008000002200780b */ /* 0x040fe20003fce000 */
[----:B------:R-:W-:Y:S01]  /*16d0*/  @P5 FMUL R34, R34, 0.25 ;  /* 0x3e80000022225820 */ /* 0x000fe20000400000 */
[----:B------:R-:W-:-:S06]  /*16e0*/  @!P3 FMUL R32, R32, 16777216 ;  /* 0x4b8000002020b820 */ /* 0x000fcc0000400000 */
[----:B------:R-:W0:Y:S05]  /*16f0*/  MUFU.RCP R32, R32 ;  /* 0x0000002000207308 */ /* 0x000e2a0000001000 */
[----:B------:R-:W-:-:S06]  /*1700*/  @!P6 FMUL R34, R34, 16777216 ;  /* 0x4b8000002222e820 */ /* 0x000fcc0000400000 */
[----:B------:R-:W1:Y:S01]  /*1710*/  MUFU.RCP R34, R34 ;  /* 0x0000002200227308 */ /* 0x000e620000001000 */
[----:B------:R-:W-:Y:S01]  /*1720*/  FMUL R13, R13, R8 ;  /* 0x000000080d0d7220 */ /* 0x000fe20000400000 */
[----:B------:R-:W-:Y:S01]  /*1730*/  @!P3 FMUL R33, R33, 16777216 ;  /* 0x4b8000002121b820 */ /* 0x000fe20000400000 */
[----:B------:R-:W-:Y:S01]  /*1740*/  @!P6 FMUL R35, R35, 16777216 ;  /* 0x4b8000002323e820 */ /* 0x000fe20000400000 */
[----:B------:R-:W-:Y:S01]  /*1750*/  FSETP.GEU.AND P1, PT, R38, RZ, PT ;  /* 0x000000ff2600720b */ /* 0x000fe20003f2e000 */
[----:B------:R-:W-:Y:S01]  /*1760*/  FMUL R12, R12, R9 ;  /* 0x000000090c0c7220 */ /* 0x000fe20000400000 */
[----:B------:R-:W-:Y:S01]  /*1770*/  FADD R10, -R14, R10 ;  /* 0x0000000a0e0a7221 */ /* 0x000fe20000000100 */
[----:B0-----:R-:W-:Y:S01]  /*1780*/  FMUL R33, R32, R33 ;  /* 0x0000002120217220 */ /* 0x001fe20000400000 */
[----:B------:R-:W-:Y:S01]  /*1790*/  FADD R11, -R15, R11 ;  /* 0x0000000b0f0b7221 */ /* 0x000fe20000000100 */
[----:B------:R-:W-:Y:S02]  /*17a0*/  FSEL R38, R38, RZ, P1 ;  /* 0x000000ff26267208 */ /* 0x000fe40000800000 */
[----:B------:R-:W-:Y:S01]  /*17b0*/  FMUL R33, R33, R10 ;  /* 0x0000000a21217220 */ /* 0x000fe20000400000 */
[----:B-1----:R-:W-:-:S04]  /*17c0*/  FMUL R8, R34, R35 ;  /* 0x0000002322087220 */ /* 0x002fc80000400000 */
[----:B------:R-:W-:Y:S01]  /*17d0*/  FMUL R10, R8, R11 ;  /* 0x0000000b080a7220 */ /* 0x000fe20000400000 */
[----:B------:R-:W-:Y:S02]  /*17e0*/  LOP3.LUT R9, R3, 0x140, RZ, 0xfc, !PT ;  /* 0x0000014003097812 */ /* 0x000fe400078efcff */
[----:B------:R-:W-:Y:S02]  /*17f0*/  FSETP.GTU.AND P5, PT, R7, RZ, PT ;  /* 0x000000ff0700720b */ /* 0x000fe40003fac000 */
[----:B------:R-:W-:Y:S02]  /*1800*/  LEA.HI R9, R9, UR4, RZ, 0x1c ;  /* 0x0000000409097c11 */ /* 0x000fe4000f8fe0ff */
[----:B------:R-:W-:-:S03]  /*1810*/  LOP3.LUT R7, R3, 0x180, RZ, 0xfc, !PT ;  /* 0x0000018003077812 */ /* 0x000fc600078efcff */
[C---:B------:R-:W-:Y:S01]  /*1820*/  IMAD R14, R2.reuse, 0x4, R9 ;  /* 0x00000004020e7824 */ /* 0x040fe200078e0209 */
[----:B------:R-:W-:Y:S02]  /*1830*/  LEA.HI R7, R7, UR4, RZ, 0x1c ;  /* 0x0000000407077c11 */ /* 0x000fe4000f8fe0ff */
[C---:B------:R-:W-:Y:S02]  /*1840*/  LOP3.LUT R9, R3.reuse, 0x1c0, RZ, 0xfc, !PT ;  /* 0x000001c003097812 */ /* 0x040fe400078efcff */
[----:B------:R0:W-:Y:S01]  /*1850*/  STS [R14+0x500], R29 ;  /* 0x0005001d0e007388 */ /* 0x0001e20000000800 */
[----:B------:R-:W-:Y:S01]  /*1860*/  IMAD R7, R2, 0x4, R7 ;  /* 0x0000000402077824 */ /* 0x000fe200078e0207 */
[----:B------:R-:W-:Y:S02]  /*1870*/  LOP3.LUT R15, R3, 0x200, RZ, 0xfc, !PT ;  /* 0x00000200030f7812 */ /* 0x000fe400078efcff */
[----:B------:R-:W-:Y:S02]  /*1880*/  LEA.HI R9, R9, UR4, RZ, 0x1c ;  /* 0x0000000409097c11 */ /* 0x000fe4000f8fe0ff */
[----:B------:R-:W-:-:S02]  /*1890*/  LEA.HI R15, R15, UR4, RZ, 0x1c ;  /* 0x000000040f0f7c11 */ /* 0x000fc4000f8fe0ff */
[----:B0-----:R-:W-:Y:S01]  /*18a0*/  LOP3.LUT R14, R3, 0x240, RZ, 0xfc, !PT ;  /* 0x00000240030e7812 */ /* 0x001fe200078efcff */
[----:B------:R0:W-:Y:S01]  /*18b0*/  STS [R7+0x600], R28 ;  /* 0x0006001c07007388 */ /* 0x0001e20000000800 */
[----:B------:R-:W-:Y:S02]  /*18c0*/  FSETP.GTU.AND P2, PT, R28, RZ, PT ;  /* 0x000000ff1c00720b */ /* 0x000fe40003f4c000 */
[----:B------:R-:W-:Y:S02]  /*18d0*/  FSETP.GTU.AND P4, PT, R0, RZ, PT ;  /* 0x000000ff0000720b */ /* 0x000fe40003f8c000 */
[----:B------:R-:W-:Y:S02]  /*18e0*/  LOP3.LUT R0, R24, 0x30, RZ, 0xfc, !PT ;  /* 0x0000003018007812 */ /* 0x000fe400078efcff */
[----:B------:R-:W-:-:S04]  /*18f0*/  FSETP.GTU.AND P6, PT, R27, RZ, PT ;  /* 0x000000ff1b00720b */ /* 0x000fc80003fcc000 */
[----:B------:R-:W-:Y:S02]  /*1900*/  SEL R27, RZ, 0x1, P6 ;  /* 0x00000001ff1b7807 */ /* 0x000fe40003000000 */
[----:B------:R-:W-:Y:S01]  /*1910*/  FSETP.GTU.AND P6, PT, R44, RZ, PT ;  /* 0x000000ff2c00720b */ /* 0x000fe20003fcc000 */
[----:B--2---:R-:W-:Y:S01]  /*1920*/  FFMA R13, R13, R16, R20 ;  /* 0x000000100d0d7223 */ /* 0x004fe20000000014 */
[----:B------:R-:W-:-:S04]  /*1930*/  FFMA R12, R12, R17, R21 ;  /* 0x000000110c0c7223 */ /* 0x000fc80000000015 */
[----:B------:R-:W-:Y:S01]  /*1940*/  FSETP.GEU.AND P1, PT, R13, RZ, PT ;  /* 0x000000ff0d00720b */ /* 0x000fe20003f2e000 */
[----:B------:R-:W-:-:S03]  /*1950*/  FFMA R18, R33, R18, R22 ;  /* 0x0000001221127223 */ /* 0x000fc60000000016 */
[----:B------:R-:W-:Y:S02]  /*1960*/  FSEL R8, R13, RZ, P1 ;  /* 0x000000ff0d087208 */ /* 0x000fe40000800000 */
[----:B------:R-:W-:Y:S01]  /*1970*/  FSETP.GEU.AND P1, PT, R12, RZ, PT ;  /* 0x000000ff0c00720b */ /* 0x000fe20003f2e000 */
[----:B------:R-:W-:-:S03]  /*1980*/  FFMA R10, R10, R19, R23 ;  /* 0x000000130a0a7223 */ /* 0x000fc60000000017 */
[----:B------:R-:W-:Y:S02]  /*1990*/  FSEL R11, R12, RZ, P1 ;  /* 0x000000ff0c0b7208 */ /* 0x000fe40000800000 */
[----:B------:R-:W-:-:S04]  /*19a0*/  FSETP.GEU.AND P1, PT, R18, RZ, PT ;  /* 0x000000ff1200720b */ /* 0x000fc80003f2e000 */
[----:B------:R-:W-:Y:S02]  /*19b0*/  FSEL R12, R18, RZ, P1 ;  /* 0x000000ff120c7208 */ /* 0x000fe40000800000 */
[----:B------:R-:W-:-:S04]  /*19c0*/  FSETP.GEU.AND P1, PT, R10, RZ, PT ;  /* 0x000000ff0a00720b */ /* 0x000fc80003f2e000 */
[----:B------:R-:W-:Y:S02]  /*19d0*/  FSEL R13, R10, RZ, P1 ;  /* 0x000000ff0a0d7208 */ /* 0x000fe40000800000 */
[----:B------:R-:W-:Y:S02]  /*19e0*/  SEL R10, RZ, 0x1, P5 ;  /* 0x00000001ff0a7807 */ /* 0x000fe40002800000 */
[----:B------:R-:W-:Y:S01]  /*19f0*/  FSETP.GTU.AND P5, PT, R4, RZ, PT ;  /* 0x000000ff0400720b */ /* 0x000fe20003fac000 */
[----:B------:R-:W-:Y:S01]  /*1a00*/  IMAD.SHL.U32 R21, R5, 0x4, RZ ;  /* 0x0000000405157824 */ /* 0x000fe200078e00ff */
[C---:B------:R-:W-:Y:S02]  /*1a10*/  LOP3.LUT R16, R3.reuse, 0x280, RZ, 0xfc, !PT ;  /* 0x0000028003107812 */ /* 0x040fe400078efcff */
[C---:B------:R-:W-:Y:S02]  /*1a20*/  LOP3.LUT R17, R3.reuse, 0x2c0, RZ, 0xfc, !PT ;  /* 0x000002c003117812 */ /* 0x040fe400078efcff */
[----:B------:R-:W-:-:S02]  /*1a30*/  LOP3.LUT R4, R3, 0x340, RZ, 0xfc, !PT ;  /* 0x0000034003047812 */ /* 0x000fc400078efcff */
[C---:B------:R-:W-:Y:S02]  /*1a40*/  LOP3.LUT R20, R3.reuse, 0x380, RZ, 0xfc, !PT ;  /* 0x0000038003147812 */ /* 0x040fe400078efcff */
[----:B------:R-:W-:Y:S02]  /*1a50*/  SEL R19, RZ, 0x1, P5 ;  /* 0x00000001ff137807 */ /* 0x000fe40002800000 */
[C---:B------:R-:W-:Y:S02]  /*1a60*/  LOP3.LUT R18, R3.reuse, 0x300, RZ, 0xfc, !PT ;  /* 0x0000030003127812 */ /* 0x040fe400078efcff */
[----:B------:R-:W-:Y:S02]  /*1a70*/  LOP3.LUT R22, R3, 0x3c0, RZ, 0xfc, !PT ;  /* 0x000003c003167812 */ /* 0x000fe400078efcff */
[----:B------:R-:W-:Y:S02]  /*1a80*/  FSETP.GTU.AND P5, PT, R6, RZ, PT ;  /* 0x000000ff0600720b */ /* 0x000fe40003fac000 */
[----:B------:R-:W-:-:S02]  /*1a90*/  LEA.HI R3, R14, UR4, RZ, 0x1c ;  /* 0x000000040e037c11 */ /* 0x000fc4000f8fe0ff */
[----:B------:R-:W-:Y:S02]  /*1aa0*/  LOP3.LUT R31, R26, 0x3c, R21, 0xf8, !PT ;  /* 0x0000003c1a1f7812 */ /* 0x000fe400078ef815 */
[----:B0-----:R-:W-:Y:S01]  /*1ab0*/  LEA.HI R7, R16, UR4, RZ, 0x1c ;  /* 0x0000000410077c11 */ /* 0x001fe2000f8fe0ff */
[----:B------:R-:W-:Y:S01]  /*1ac0*/  IMAD R16, R2, 0x4, R9 ;  /* 0x0000000402107824 */ /* 0x000fe200078e0209 */
[----:B------:R-:W-:Y:S02]  /*1ad0*/  FSETP.GTU.AND P1, PT, R29, RZ, PT ;  /* 0x000000ff1d00720b */ /* 0x000fe40003f2c000 */
[----:B------:R-:W-:Y:S02]  /*1ae0*/  LEA.HI R23, R17, UR4, RZ, 0x1c ;  /* 0x0000000411177c11 */ /* 0x000fe4000f8fe0ff */
[----:B------:R-:W-:Y:S02]  /*1af0*/  LEA.HI R33, R4, UR4, RZ, 0x1c ;  /* 0x0000000404217c11 */ /* 0x000fe4000f8fe0ff */
[----:B------:R-:W-:Y:S01]  /*1b00*/  LEA.HI R35, R20, UR4, RZ, 0x1c ;  /* 0x0000000414237c11 */ /* 0x000fe2000f8fe0ff */
[----:B------:R-:W-:Y:S01]  /*1b10*/  IMAD R17, R2, 0x4, R15 ;  /* 0x0000000402117824 */ /* 0x000fe200078e020f */
[----:B------:R-:W-:-:S02]  /*1b20*/  LEA.HI R29, R18, UR4, RZ, 0x1c ;  /* 0x00000004121d7c11 */ /* 0x000fc4000f8fe0ff */
[----:B------:R-:W-:Y:S01]  /*1b30*/  SEL R6, RZ, 0x1, P5 ;  /* 0x00000001ff067807 */ /* 0x000fe20002800000 */
[----:B------:R-:W-:Y:S01]  /*1b40*/  IMAD R4, R2, 0x4, R3 ;  /* 0x0000000402047824 */ /* 0x000fe200078e0203 */
[----:B------:R-:W-:Y:S02]  /*1b50*/  LEA.HI R37, R22, UR4, RZ, 0x1c ;  /* 0x0000000416257c11 */ /* 0x000fe4000f8fe0ff */
[----:B------:R-:W-:Y:S01]  /*1b60*/  FSETP.GTU.AND P5, PT, R43, RZ, PT ;  /* 0x000000ff2b00720b */ /* 0x000fe20003fac000 */
[----:B------:R-:W-:Y:S01]  /*1b70*/  IMAD R15, R2, 0x4, R7 ;  /* 0x00000004020f7824 */ /* 0x000fe200078e0207 */
[----:B------:R-:W-:Y:S02]  /*1b80*/  ISETP.GE.AND P3, PT, R31, 0x40, PT ;  /* 0x000000401f00780c */ /* 0x000fe40003f66270 */
[C---:B------:R-:W-:Y:S02]  /*1b90*/  LOP3.LUT R18, R24.reuse, 0x20, RZ, 0xfc, !PT ;  /* 0x0000002018127812 */ /* 0x040fe400078efcff */
[----:B------:R-:W-:Y:S01]  /*1ba0*/  LOP3.LUT R22, R24, 0x10, RZ, 0xfc, !PT ;  /* 0x0000001018167812 */ /* 0x000fe200078efcff */
[C---:B------:R-:W-:Y:S01]  /*1bb0*/  IMAD R7, R2.reuse, 0x4, R23 ;  /* 0x0000000402077824 */ /* 0x040fe200078e0217 */
[----:B------:R-:W-:Y:S01]  /*1bc0*/  LOP3.LUT R26, R21, 0x3fc, RZ, 0xc0, !PT ;  /* 0x000003fc151a7812 */ /* 0x000fe200078ec0ff */
[C---:B------:R-:W-:Y:S01]  /*1bd0*/  IMAD R14, R2.reuse, 0x4, R33 ;  /* 0x00000004020e7824 */ /* 0x040fe200078e0221 */
[----:B------:R-:W-:Y:S01]  /*1be0*/  SEL R33, RZ, 0x1, P4 ;  /* 0x00000001ff217807 */ /* 0x000fe20002000000 */
[C---:B------:R-:W-:Y:S01]  /*1bf0*/  IMAD R3, R2.reuse, 0x4, R35 ;  /* 0x0000000402037824 */ /* 0x040fe200078e0223 */
[----:B------:R-:W-:Y:S01]  /*1c00*/  SEL R20, RZ, 0x1, P5 ;  /* 0x00000001ff147807 */ /* 0x000fe20002800000 */
[----:B------:R-:W-:Y:S01]  /*1c10*/  IMAD R9, R2, 0x4, R29 ;  /* 0x0000000402097824 */ /* 0x000fe200078e021d */
[----:B------:R-:W-:Y:S01]  /*1c20*/  SEL R35, RZ, 0x1, P2 ;  /* 0x00000001ff237807 */ /* 0x000fe20001000000 */
[----:B------:R-:W-:Y:S01]  /*1c30*/  STS [R16+0x700], R43 ;  /* 0x0007002b10007388 */ /* 0x000fe20000000800 */
[----:B------:R-:W-:Y:S01]  /*1c40*/  ISETP.LT.AND P4, PT, R24, 0x200, !P3 ;  /* 0x000002001800780c */ /* 0x000fe20005f81270 */
[----:B------:R-:W-:Y:S01]  /*1c50*/  IMAD R29, R22, 0x40, R31 ;  /* 0x00000040161d7824 */ /* 0x000fe200078e021f */
[----:B------:R-:W-:Y:S01]  /*1c60*/  ISETP.LT.AND P5, PT, R18, 0x200, !P3 ;  /* 0x000002001200780c */ /* 0x000fe20005fa1270 */
[----:B------:R-:W-:Y:S01]  /*1c70*/  STS [R17+0x800], R40 ;  /* 0x0008002811007388 */ /* 0x000fe20000000800 */
[----:B------:R-:W-:Y:S01]  /*1c80*/  ISETP.LT.AND P2, PT, R0, 0x200, !P3 ;  /* 0x000002000000780c */ /* 0x000fe20005f41270 */
[----:B------:R-:W-:Y:S01]  /*1c90*/  IMAD R2, R2, 0x4, R37 ;  /* 0x0000000402027824 */ /* 0x000fe200078e0225 */
[----:B------:R-:W-:Y:S01]  /*1ca0*/  ISETP.LT.AND P3, PT, R22, 0x200, !P3 ;  /* 0x000002001600780c */ /* 0x000fe20005f61270 */
[----:B------:R-:W-:Y:S01]  /*1cb0*/  STS [R4+0x900], R39 ;  /* 0x0009002704007388 */ /* 0x000fe20000000800 */
[----:B------:R-:W-:-:S03]  /*1cc0*/  LOP3.LUT R22, R26, 0xc00, RZ, 0xfc, !PT ;  /* 0x00000c001a167812 */ /* 0x000fc600078efcff */
[----:B------:R-:W-:Y:S01]  /*1cd0*/  STS [R15+0xa00], R44 ;  /* 0x000a002c0f007388 */ /* 0x000fe20000000800 */
[----:B------:R-:W-:-:S03]  /*1ce0*/  IMAD R23, R24, 0x40, R31 ;  /* 0x0000004018177824 */ /* 0x000fc600078e021f */
[----:B------:R-:W-:Y:S01]  /*1cf0*/  STS [R7+0xb00], R38 ;  /* 0x000b002607007388 */ /* 0x000fe20000000800 */
[--C-:B------:R-:W-:Y:S01]  /*1d00*/  IMAD R21, R18, 0x40, R31.reuse ;  /* 0x0000004012157824 */ /* 0x100fe200078e021f */
[----:B------:R-:W-:Y:S02]  /*1d10*/  SHF.R.U32.HI R22, RZ, 0x4, R22 ;  /* 0x00000004ff167819 */ /* 0x000fe40000011616 */
[----:B------:R-:W-:Y:S01]  /*1d20*/  STS [R9+0xc00], R8 ;  /* 0x000c000809007388 */ /* 0x000fe20000000800 */
[----:B------:R-:W-:-:S03]  /*1d30*/  IMAD R31, R0, 0x40, R31 ;  /* 0x00000040001f7824 */ /* 0x000fc600078e021f */
[----:B------:R-:W-:Y:S01]  /*1d40*/  STS [R14+0xd00], R11 ;  /* 0x000d000b0e007388 */ /* 0x000fe20000000800 */
[----:B------:R-:W-:-:S03]  /*1d50*/  LOP3.LUT R0, R26, 0x400, RZ, 0xfc, !PT ;  /* 0x000004001a007812 */ /* 0x000fc600078efcff */
[----:B------:R-:W-:Y:S01]  /*1d60*/  STS [R3+0xe00], R12 ;  /* 0x000e000c03007388 */ /* 0x000fe20000000800 */
[----:B------:R-:W-:-:S03]  /*1d70*/  LOP3.LUT R22, R22, 0xfc, RZ, 0xc0, !PT ;  /* 0x000000fc16167812 */ /* 0x000fc600078ec0ff */
[----:B------:R0:W-:Y:S01]  /*1d80*/  STS [R2+0xf00], R13 ;  /* 0x000f000d02007388 */ /* 0x0001e20000000800 */
[----:B------:R-:W-:Y:S02]  /*1d90*/  LOP3.LUT R18, R26, 0x800, RZ, 0xfc, !PT ;  /* 0x000008001a127812 */ /* 0x000fe400078efcff */
[----:B------:R-:W-:Y:S01]  /*1da0*/  SHF.R.U32.HI R0, RZ, 0x4, R0 ;  /* 0x00000004ff007819 */ /* 0x000fe20000011600 */
[----:B------:R-:W-:Y:S01]  /*1db0*/  VIADD R45, R22, UR4 ;  /* 0x00000004162d7c36 */ /* 0x000fe20008000000 */
[----:B------:R-:W-:Y:S02]  /*1dc0*/  SHF.R.U32.HI R5, RZ, 0x2, R5 ;  /* 0x00000002ff057819 */ /* 0x000fe40000011605 */
[----:B------:R-:W-:Y:S02]  /*1dd0*/  SHF.R.U32.HI R18, RZ, 0x4, R18 ;  /* 0x00000004ff127819 */ /* 0x000fe40000011612 */
[----:B------:R-:W-:Y:S01]  /*1de0*/  LOP3.LUT R0, R0, 0x7c, RZ, 0xc0, !PT ;  /* 0x0000007c00007812 */ /* 0x000fe200078ec0ff */
[----:B0-----:R-:W0:Y:S01]  /*1df0*/  LDC.64 R2, c[0x0][0x238] ;  /* 0x00008e00ff027b82 */ /* 0x001e220000000a00 */
[----:B------:R-:W-:-:S07]  /*1e00*/  SEL R22, RZ, 0x1, P1 ;  /* 0x00000001ff167807 */ /* 0x000fce0000800000 */
[----:B------:R-:W-:Y:S01]  /*1e10*/  BAR.SYNC.DEFER_BLOCKING 0x0 ;  /* 0x0000000000007b1d */ /* 0x000fe20000010000 */
[----:B------:R-:W-:Y:S02]  /*1e20*/  FSETP.GTU.AND P1, PT, R38, RZ, PT ;  /* 0x000000ff2600720b */ /* 0x000fe40003f2c000 */
[----:B------:R-:W-:Y:S01]  /*1e30*/  LOP3.LUT R5, R5, 0x3c, RZ, 0xc0, !PT ;  /* 0x0000003c05057812 */ /* 0x000fe200078ec0ff */
[----:B------:R-:W-:Y:S01]  /*1e40*/  VIADD R37, R0, UR4 ;  /* 0x0000000400257c36 */ /* 0x000fe20008000000 */
[----:B------:R-:W-:Y:S02]  /*1e50*/  LOP3.LUT R18, R18, 0xbc, RZ, 0xc0, !PT ;  /* 0x000000bc12127812 */ /* 0x000fe400078ec0ff */
[----:B------:R-:W-:Y:S02]  /*1e60*/  PRMT R20, R35, 0x3340, R20 ;  /* 0x0000334023147816 */ /* 0x000fe40000000014 */
[----:B------:R-:W-:Y:S02]  /*1e70*/  SEL R24, RZ, 0x1, P1 ;  /* 0x00000001ff187807 */ /* 0x000fe40000800000 */
[----:B------:R-:W-:Y:S01]  /*1e80*/  SEL R35, RZ, 0x1, P6 ;  /* 0x00000001ff237807 */ /* 0x000fe20003000000 */
[----:B------:R-:W-:Y:S01]  /*1e90*/  VIADD R5, R5, UR4 ;  /* 0x0000000405057c36 */ /* 0x000fe20008000000 */
[----:B------:R-:W-:-:S02]  /*1ea0*/  FSETP.GTU.AND P1, PT, R39, RZ, PT ;  /* 0x000000ff2700720b */ /* 0x000fc40003f2c000 */
[----:B------:R-:W-:Y:S01]  /*1eb0*/  FSETP.GTU.AND P6, PT, R40, RZ, PT ;  /* 0x000000ff2800720b */ /* 0x000fe20003fcc000 */
[----:B------:R-:W-:Y:S01]  /*1ec0*/  VIADD R41, R18, UR4 ;  /* 0x0000000412297c36 */ /* 0x000fe20008000000 */
[----:B------:R-:W-:Y:S01]  /*1ed0*/  SEL R28, RZ, 0x1, P1 ;  /* 0x00000001ff1c7807 */ /* 0x000fe20000800000 */
[C---:B------:R-:W-:Y:S01]  /*1ee0*/  IMAD R34, R26.reuse, 0x4, R37 ;  /* 0x000000041a227824 */ /* 0x040fe200078e0225 */
[----:B------:R-:W-:Y:S01]  /*1ef0*/  SEL R37, RZ, 0x1, P6 ;  /* 0x00000001ff257807 */ /* 0x000fe20003000000 */
[----:B------:R-:W-:Y:S01]  /*1f00*/  IMAD R18, R26, 0x4, R5 ;  /* 0x000000041a127824 */ /* 0x000fe200078e0205 */
[----:B------:R-:W-:Y:S01]  /*1f10*/  FSETP.GTU.AND P1, PT, R13, RZ, PT ;  /* 0x000000ff0d00720b */ /* 0x000fe20003f2c000 */
[----:B------:R-:W-:Y:S01]  /*1f20*/  ULDC.64 UR4, c[0x0][0x240] ;  /* 0x0000900000047ab9 */ /* 0x000fe20000000a00 */
[----:B------:R-:W-:Y:S01]  /*1f30*/  FSETP.GTU.AND P6, PT, R12, RZ, PT ;  /* 0x000000ff0c00720b */ /* 0x000fe20003fcc000 */
[----:B------:R-:W-:Y:S01]  /*1f40*/  IMAD R30, R26, 0x4, R41 ;  /* 0x000000041a1e7824 */ /* 0x000fe200078e0229 */
[----:B------:R-:W-:Y:S01]  /*1f50*/  PRMT R33, R6, 0x3340, R33 ;  /* 0x0000334006217816 */ /* 0x000fe20000000021 */
[----:B------:R-:W-:Y:S01]  /*1f60*/  IMAD R26, R26, 0x4, R45 ;  /* 0x000000041a1a7824 */ /* 0x000fe200078e022d */
[----:B------:R-:W-:Y:S01]  /*1f70*/  SEL R32, RZ, 0x1, P1 ;  /* 0x00000001ff207807 */ /* 0x000fe20000800000 */
[----:B------:R-:W-:Y:S01]  /*1f80*/  LDS R4, [R18] ;  /* 0x0000000012047984 */ /* 0x000fe20000000800 */
[----:B------:R-:W-:-:S02]  /*1f90*/  SEL R41, RZ, 0x1, P6 ;  /* 0x00000001ff297807 */ /* 0x000fc40003000000 */
[----:B------:R-:W-:Y:S01]  /*1fa0*/  PRMT R0, R19, 0x3340, R10 ;  /* 0x0000334013007816 */ /* 0x000fe2000000000a */
[----:B------:R-:W-:Y:S01]  /*1fb0*/  LDS R5, [R18+0x4] ;  /* 0x0000040012057984 */ /* 0x000fe20000000800 */
[----:B------:R-:W-:Y:S02]  /*1fc0*/  FSETP.GTU.AND P1, PT, R8, RZ, PT ;  /* 0x000000ff0800720b */ /* 0x000fe40003f2c000 */
[----:B------:R-:W-:Y:S01]  /*1fd0*/  FSETP.GTU.AND P6, PT, R11, RZ, PT ;  /* 0x000000ff0b00720b */ /* 0x000fe20003fcc000 */
[----:B------:R-:W-:Y:S04]  /*1fe0*/  LDS R6, [R18+0x8] ;  /* 0x0000080012067984 */ /* 0x000fe80000000800 */
[----:B------:R-:W1:Y:S04]  /*1ff0*/  LDS R7, [R18+0xc] ;  /* 0x00000c0012077984 */ /* 0x000e680000000800 */
[----:B------:R-:W-:Y:S04]  /*2000*/  LDS R8, [R34+0x1000] ;  /* 0x0010000022087984 */ /* 0x000fe80000000800 */
[----:B------:R-:W-:Y:S04]  /*2010*/  LDS R9, [R34+0x1004] ;  /* 0x0010040022097984 */ /* 0x000fe80000000800 */
[----:B------:R-:W-:Y:S04]  /*2020*/  LDS R10, [R34+0x1008] ;  /* 0x00100800220a7984 */ /* 0x000fe80000000800 */
[----:B------:R-:W2:Y:S04]  /*2030*/  LDS R11, [R34+0x100c] ;  /* 0x00100c00220b7984 */ /* 0x000ea80000000800 */
[----:B------:R-:W-:Y:S04]  /*2040*/  LDS R12, [R30+0x2000] ;  /* 0x002000001e0c7984 */ /* 0x000fe80000000800 */
[----:B------:R-:W-:Y:S04]  /*2050*/  LDS R13, [R30+0x2004] ;  /* 0x002004001e0d7984 */ /* 0x000fe80000000800 */
[----:B------:R-:W-:Y:S04]  /*2060*/  LDS R14, [R30+0x2008] ;  /* 0x002008001e0e7984 */ /* 0x000fe80000000800 */
[----:B------:R3:W4:Y:S04]  /*2070*/  LDS R15, [R30+0x200c] ;  /* 0x00200c001e0f7984 */ /* 0x0007280000000800 */
[----:B------:R-:W-:Y:S04]  /*2080*/  LDS R16, [R26+0x3000] ;  /* 0x003000001a107984 */ /* 0x000fe80000000800 */
[----:B------:R-:W-:Y:S04]  /*2090*/  LDS R17, [R26+0x3004] ;  /* 0x003004001a117984 */ /* 0x000fe80000000800 */
[----:B------:R-:W-:Y:S04]  /*20a0*/  LDS R18, [R26+0x3008] ;  /* 0x003008001a127984 */ /* 0x000fe80000000800 */
[----:B------:R-:W5:Y:S01]  /*20b0*/  LDS R19, [R26+0x300c] ;  /* 0x00300c001a137984 */ /* 0x000f620000000800 */
[----:B------:R-:W-:Y:S01]  /*20c0*/  PRMT R27, R27, 0x3340, R22 ;  /* 0x000033401b1b7816 */ /* 0x000fe20000000016 */
[----:B0-----:R-:W-:Y:S01]  /*20d0*/  IMAD.WIDE R22, R23, 0x4, R2 ;  /* 0x0000000417167825 */ /* 0x001fe200078e0202 */
[----:B---3--:R-:W-:-:S02]  /*20e0*/  SEL R30, RZ, 0x1, P6 ;  /* 0x00000001ff1e7807 */ /* 0x008fc40003000000 */
[----:B------:R-:W-:Y:S02]  /*20f0*/  SEL R39, RZ, 0x1, P1 ;  /* 0x00000001ff277807 */ /* 0x000fe40000800000 */
[----:B------:R-:W-:Y:S01]  /*2100*/  PRMT R37, R37, 0x3340, R28 ;  /* 0x0000334025257816 */ /* 0x000fe2000000001c */
[----:B------:R-:W-:Y:S01]  /*2110*/  IMAD.WIDE R28, R29, 0x4, R2 ;  /* 0x000000041d1c7825 */ /* 0x000fe200078e0202 */
[----:B------:R-:W-:Y:S02]  /*2120*/  PRMT R24, R35, 0x3340, R24 ;  /* 0x0000334023187816 */ /* 0x000fe40000000018 */
[----:B------:R-:W-:Y:S01]  /*2130*/  PRMT R39, R39, 0x3340, R30 ;  /* 0x0000334027277816 */ /* 0x000fe2000000001e */
[--C-:B------:R-:W-:Y:S01]  /*2140*/  IMAD.WIDE R34, R21, 0x4, R2.reuse ;  /* 0x0000000415227825 */ /* 0x100fe200078e0202 */
[----:B------:R-:W-:Y:S01]  /*2150*/  IADD3 R30, P1, R25, UR4, RZ ;  /* 0x00000004191e7c10 */ /* 0x000fe2000ff3e0ff */
[----:B-1----:R0:W-:Y:S02]  /*2160*/  @P4 STG.E.128 desc[UR6][R22.64], R4 ;  /* 0x0000000416004986 */ /* 0x0021e4000c101d06 */
[----:B------:R-:W-:Y:S01]  /*2170*/  IMAD.WIDE R2, R31, 0x4, R2 ;  /* 0x000000041f027825 */ /* 0x000fe200078e0202 */
[----:B------:R-:W-:Y:S01]  /*2180*/  PRMT R32, R41, 0x3340, R32 ;  /* 0x0000334029207816 */ /* 0x000fe20000000020 */
[----:B--2---:R1:W-:Y:S01]  /*2190*/  @P3 STG.E.128 desc[UR6][R28.64], R8 ;  /* 0x000000081c003986 */ /* 0x0043e2000c101d06 */
[----:B------:R-:W-:-:S03]  /*21a0*/  LEA.HI.X.SX32 R31, R25, UR5, 0x1, P1 ;  /* 0x00000005191f7c11 */ /* 0x000fc600088f0eff */
[----:B----4-:R1:W-:Y:S01]  /*21b0*/  @P5 STG.E.128 desc[UR6][R34.64], R12 ;  /* 0x0000000c22005986 */ /* 0x0103e2000c101d06 */
[----:B0-----:R-:W-:Y:S02]  /*21c0*/  PRMT R4, R33, 0x5410, R0 ;  /* 0x0000541021047816 */ /* 0x001fe40000000000 */
[----:B------:R-:W-:Y:S02]  /*21d0*/  PRMT R5, R27, 0x5410, R20 ;  /* 0x000054101b057816 */ /* 0x000fe40000000014 */
[----:B------:R-:W-:Y:S01]  /*21e0*/  PRMT R6, R37, 0x5410, R24 ;  /* 0x0000541025067816 */ /* 0x000fe20000000018 */
[----:B-----5:R1:W-:Y:S01]  /*21f0*/  @P2 STG.E.128 desc[UR6][R2.64], R16 ;  /* 0x0000001002002986 */ /* 0x0203e2000c101d06 */
[----:B------:R-:W-:Y:S01]  /*2200*/  PRMT R7, R39, 0x5410, R32 ;  /* 0x0000541027077816 */ /* 0x000fe20000000020 */
[----:B------:R-:W-:Y:S06]  /*2210*/  @!P0 EXIT ;  /* 0x000000000000894d */ /* 0x000fec0003800000 */
[----:B------:R-:W-:Y:S01]  /*2220*/  STG.E.128 desc[UR6][R30.64], R4 ;  /* 0x000000041e007986 */ /* 0x000fe2000c101d06 */
[----:B------:R-:W-:Y:S05]  /*2230*/  EXIT ;  /* 0x000000000000794d */ /* 0x000fea0003800000 */
.L_x_0:
[----:B------:R-:W-:-:S00]  /*2240*/  BRA `(.L_x_0) ;  /* 0xfffffffc00fc7947 */ /* 0x000fc0000383ffff */
[----:B------:R-:W-:-:S00]  /*2250*/  NOP ;  /* 0x0000000000007918 */ /* 0x000fc00000000000 */
        /* <DEDUP_REMOVED lines=10> */
.L_x_1:


//--------------------- .nv.global.init           --------------------------
	.section	.nv.global.init,"aw",@progbits
.nv.global.init:
	.type		_$_str,@object
	.size		_$_str,(_$_str_$_2 - _$_str)
_$_str:
        /*0000*/ 	.byte	0x5f, 0x5f, 0x43, 0x55, 0x44, 0x41, 0x5f, 0x46, 0x54, 0x5a, 0x00
	.type		_$_str_$_2,@object
	.size		_$_str_$_2,(.L_1 - _$_str_$_2)
_$_str_$_2:
        /*000b*/ 	.byte	0x5f, 0x5f, 0x43, 0x55, 0x44, 0x41, 0x5f, 0x50, 0x52, 0x45, 0x43, 0x5f, 0x53, 0x51, 0x52, 0x54
        /*001b*/ 	.byte	0x00
.L_1:


//--------------------- .nv.shared.triton_poi_fused__native_batch_norm_legit_no_training_relu_threshold_backward_10 --------------------------
	.section	.nv.shared.triton_poi_fused__native_batch_norm_legit_no_training_relu_threshold_backward_10,"aw",@nobits
	.sectionflags	@""
	.align	16
	.zero		1024


//--------------------- .nv.constant0.triton_poi_fused__native_batch_norm_legit_no_training_relu_threshold_backward_10 --------------------------
	.section	.nv.constant0.triton_poi_fused__native_batch_norm_legit_no_training_relu_threshold_backward_10,"a",@progbits
	.sectionflags	@""
	.align	4
.nv.constant0.triton_poi_fused__native_batch_norm_legit_no_training_relu_threshold_backward_10:
	.zero		592
